//
// Generated by NVIDIA NVVM Compiler
//
// Compiler Build ID: CL-36424714
// Cuda compilation tools, release 13.0, V13.0.88
// Based on NVVM 20.0.0
//

.version 9.0
.target sm_100
.address_size 64

	// .globl	_Z14convolve_basicPhPciiii

.visible .entry _Z14convolve_basicPhPciiii(
	.param .u64 .ptr .align 1 _Z14convolve_basicPhPciiii_param_0,
	.param .u64 .ptr .align 1 _Z14convolve_basicPhPciiii_param_1,
	.param .u32 _Z14convolve_basicPhPciiii_param_2,
	.param .u32 _Z14convolve_basicPhPciiii_param_3,
	.param .u32 _Z14convolve_basicPhPciiii_param_4,
	.param .u32 _Z14convolve_basicPhPciiii_param_5
)
{
	.reg .pred 	%p<120>;
	.reg .b16 	%rs<3>;
	.reg .b32 	%r<183>;
	.reg .b64 	%rd<31>;

	ld.param.u64 	%rd9, [_Z14convolve_basicPhPciiii_param_0];
	ld.param.u64 	%rd10, [_Z14convolve_basicPhPciiii_param_1];
	ld.param.u32 	%r71, [_Z14convolve_basicPhPciiii_param_2];
	ld.param.u32 	%r76, [_Z14convolve_basicPhPciiii_param_3];
	ld.param.u32 	%r73, [_Z14convolve_basicPhPciiii_param_4];
	ld.param.u32 	%r74, [_Z14convolve_basicPhPciiii_param_5];
	cvta.to.global.u64 	%rd1, %rd10;
	cvta.to.global.u64 	%rd2, %rd9;
	mov.u32 	%r77, %ctaid.x;
	mov.u32 	%r78, %ntid.x;
	mov.u32 	%r79, %tid.x;
	mad.lo.s32 	%r1, %r77, %r78, %r79;
	mov.u32 	%r80, %ctaid.y;
	mov.u32 	%r81, %ntid.y;
	mov.u32 	%r82, %tid.y;
	mad.lo.s32 	%r83, %r80, %r81, %r82;
	shl.b32 	%r84, %r73, 1;
	or.b32  	%r3, %r84, 1;
	setp.ge.s32 	%p1, %r1, %r71;
	setp.ge.s32 	%p2, %r83, %r76;
	or.pred  	%p3, %p1, %p2;
	or.b32  	%r85, %r73, %r74;
	shr.u32 	%r86, %r85, 31;
	and.b32  	%r87, %r86, 1;
	setp.eq.b32 	%p4, %r87, 1;
	or.pred  	%p5, %p3, %p4;
	mov.b32 	%r158, 0;
	@%p5 bra 	$L__BB0_43;
	neg.s32 	%r150, %r74;
	sub.s32 	%r89, %r3, %r73;
	and.b32  	%r5, %r89, 7;
	and.b32  	%r6, %r89, -8;
	neg.s32 	%r7, %r6;
	mov.b32 	%r158, 0;
$L__BB0_2:
	mov.u32 	%r8, %r150;
	setp.lt.u32 	%p6, %r73, 7;
	add.s32 	%r10, %r8, %r83;
	mul.lo.s32 	%r11, %r10, %r71;
	mul.lo.s32 	%r12, %r8, %r3;
	mov.b32 	%r174, 0;
	@%p6 bra 	$L__BB0_21;
	add.s32 	%r152, %r1, %r11;
	mov.b32 	%r155, 3;
	mov.u32 	%r153, %r1;
	mov.u32 	%r154, %r12;
	mov.u32 	%r156, %r7;
$L__BB0_4:
	.pragma "nounroll";
	setp.lt.s32 	%p7, %r10, 0;
	setp.ge.s32 	%p8, %r10, %r76;
	setp.ge.s32 	%p9, %r153, %r71;
	or.pred  	%p10, %p9, %p8;
	setp.lt.s32 	%p11, %r153, 0;
	or.pred  	%p12, %p11, %p10;
	or.pred  	%p13, %p12, %p7;
	@%p13 bra 	$L__BB0_6;
	cvt.s64.s32 	%rd11, %r152;
	add.s64 	%rd12, %rd2, %rd11;
	ld.global.u8 	%r93, [%rd12];
	cvt.s64.s32 	%rd13, %r154;
	add.s64 	%rd14, %rd1, %rd13;
	ld.global.s8 	%r94, [%rd14];
	mad.lo.s32 	%r158, %r94, %r93, %r158;
$L__BB0_6:
	add.s32 	%r95, %r153, 1;
	setp.ge.s32 	%p16, %r95, %r71;
	or.pred  	%p17, %p16, %p8;
	setp.lt.s32 	%p18, %r95, 0;
	or.pred  	%p19, %p18, %p17;
	cvt.s64.s32 	%rd15, %r11;
	cvt.s64.s32 	%rd16, %r153;
	add.s64 	%rd17, %rd16, %rd15;
	add.s64 	%rd3, %rd2, %rd17;
	cvt.s64.s32 	%rd18, %r12;
	add.s32 	%r96, %r155, -3;
	cvt.s64.s32 	%rd19, %r96;
	add.s64 	%rd20, %rd19, %rd18;
	add.s64 	%rd4, %rd1, %rd20;
	or.pred  	%p20, %p19, %p7;
	@%p20 bra 	$L__BB0_8;
	ld.global.u8 	%r97, [%rd3+1];
	ld.global.s8 	%r98, [%rd4+1];
	mad.lo.s32 	%r158, %r98, %r97, %r158;
$L__BB0_8:
	add.s32 	%r99, %r153, 2;
	setp.ge.s32 	%p23, %r99, %r71;
	or.pred  	%p24, %p23, %p8;
	setp.lt.s32 	%p25, %r99, 0;
	or.pred  	%p26, %p25, %p24;
	or.pred  	%p27, %p26, %p7;
	@%p27 bra 	$L__BB0_10;
	ld.global.u8 	%r100, [%rd3+2];
	ld.global.s8 	%r101, [%rd4+2];
	mad.lo.s32 	%r158, %r101, %r100, %r158;
$L__BB0_10:
	add.s32 	%r102, %r153, 3;
	setp.ge.s32 	%p30, %r102, %r71;
	or.pred  	%p31, %p30, %p8;
	setp.lt.s32 	%p32, %r102, 0;
	or.pred  	%p33, %p32, %p31;
	or.pred  	%p34, %p33, %p7;
	@%p34 bra 	$L__BB0_12;
	ld.global.u8 	%r103, [%rd3+3];
	ld.global.s8 	%r104, [%rd4+3];
	mad.lo.s32 	%r158, %r104, %r103, %r158;
$L__BB0_12:
	add.s32 	%r105, %r153, 4;
	setp.ge.s32 	%p37, %r105, %r71;
	or.pred  	%p38, %p37, %p8;
	setp.lt.s32 	%p39, %r105, 0;
	or.pred  	%p40, %p39, %p38;
	or.pred  	%p41, %p40, %p7;
	@%p41 bra 	$L__BB0_14;
	ld.global.u8 	%r106, [%rd3+4];
	ld.global.s8 	%r107, [%rd4+4];
	mad.lo.s32 	%r158, %r107, %r106, %r158;
$L__BB0_14:
	add.s32 	%r108, %r153, 5;
	setp.ge.s32 	%p44, %r108, %r71;
	or.pred  	%p45, %p44, %p8;
	setp.lt.s32 	%p46, %r108, 0;
	or.pred  	%p47, %p46, %p45;
	or.pred  	%p48, %p47, %p7;
	@%p48 bra 	$L__BB0_16;
	ld.global.u8 	%r109, [%rd3+5];
	ld.global.s8 	%r110, [%rd4+5];
	mad.lo.s32 	%r158, %r110, %r109, %r158;
$L__BB0_16:
	add.s32 	%r111, %r153, 6;
	setp.ge.s32 	%p51, %r111, %r71;
	or.pred  	%p52, %p51, %p8;
	setp.lt.s32 	%p53, %r111, 0;
	or.pred  	%p54, %p53, %p52;
	or.pred  	%p55, %p54, %p7;
	@%p55 bra 	$L__BB0_18;
	ld.global.u8 	%r112, [%rd3+6];
	ld.global.s8 	%r113, [%rd4+6];
	mad.lo.s32 	%r158, %r113, %r112, %r158;
$L__BB0_18:
	add.s32 	%r114, %r153, 7;
	setp.ge.s32 	%p58, %r114, %r71;
	or.pred  	%p59, %p58, %p8;
	setp.lt.s32 	%p60, %r114, 0;
	or.pred  	%p61, %p60, %p59;
	or.pred  	%p62, %p61, %p7;
	@%p62 bra 	$L__BB0_20;
	ld.global.u8 	%r115, [%rd3+7];
	ld.global.s8 	%r116, [%rd4+7];
	mad.lo.s32 	%r158, %r116, %r115, %r158;
$L__BB0_20:
	add.s32 	%r156, %r156, 8;
	add.s32 	%r155, %r155, 8;
	add.s32 	%r154, %r154, 8;
	add.s32 	%r153, %r153, 8;
	add.s32 	%r152, %r152, 8;
	setp.ne.s32 	%p63, %r156, 0;
	mov.u32 	%r174, %r6;
	@%p63 bra 	$L__BB0_4;
$L__BB0_21:
	setp.eq.s32 	%p64, %r5, 0;
	@%p64 bra 	$L__BB0_42;
	add.s32 	%r118, %r5, -1;
	setp.lt.u32 	%p65, %r118, 3;
	@%p65 bra 	$L__BB0_32;
	setp.lt.s32 	%p66, %r10, 0;
	setp.ge.s32 	%p67, %r10, %r76;
	add.s32 	%r44, %r174, %r1;
	setp.ge.s32 	%p68, %r44, %r71;
	or.pred  	%p69, %p68, %p67;
	setp.lt.s32 	%p70, %r44, 0;
	or.pred  	%p71, %p70, %p69;
	add.s32 	%r119, %r44, %r11;
	cvt.s64.s32 	%rd21, %r119;
	add.s64 	%rd5, %rd2, %rd21;
	add.s32 	%r120, %r174, %r12;
	cvt.s64.s32 	%rd22, %r120;
	add.s64 	%rd6, %rd1, %rd22;
	or.pred  	%p72, %p71, %p66;
	@%p72 bra 	$L__BB0_25;
	ld.global.u8 	%r121, [%rd5];
	ld.global.s8 	%r122, [%rd6];
	mad.lo.s32 	%r158, %r122, %r121, %r158;
$L__BB0_25:
	add.s32 	%r123, %r44, 1;
	setp.ge.s32 	%p75, %r123, %r71;
	or.pred  	%p76, %p75, %p67;
	setp.lt.s32 	%p77, %r123, 0;
	or.pred  	%p78, %p77, %p76;
	or.pred  	%p79, %p78, %p66;
	@%p79 bra 	$L__BB0_27;
	ld.global.u8 	%r124, [%rd5+1];
	ld.global.s8 	%r125, [%rd6+1];
	mad.lo.s32 	%r158, %r125, %r124, %r158;
$L__BB0_27:
	add.s32 	%r126, %r44, 2;
	setp.ge.s32 	%p82, %r126, %r71;
	or.pred  	%p83, %p82, %p67;
	setp.lt.s32 	%p84, %r126, 0;
	or.pred  	%p85, %p84, %p83;
	or.pred  	%p86, %p85, %p66;
	@%p86 bra 	$L__BB0_29;
	ld.global.u8 	%r127, [%rd5+2];
	ld.global.s8 	%r128, [%rd6+2];
	mad.lo.s32 	%r158, %r128, %r127, %r158;
$L__BB0_29:
	add.s32 	%r129, %r44, 3;
	setp.ge.s32 	%p89, %r129, %r71;
	or.pred  	%p90, %p89, %p67;
	setp.lt.s32 	%p91, %r129, 0;
	or.pred  	%p92, %p91, %p90;
	or.pred  	%p93, %p92, %p66;
	@%p93 bra 	$L__BB0_31;
	ld.global.u8 	%r130, [%rd5+3];
	ld.global.s8 	%r131, [%rd6+3];
	mad.lo.s32 	%r158, %r131, %r130, %r158;
$L__BB0_31:
	add.s32 	%r174, %r174, 4;
$L__BB0_32:
	sub.s32 	%r132, %r3, %r73;
	and.b32  	%r133, %r132, 3;
	setp.eq.s32 	%p94, %r133, 0;
	@%p94 bra 	$L__BB0_42;
	and.b32  	%r135, %r73, 3;
	setp.eq.s32 	%p95, %r135, 0;
	@%p95 bra 	$L__BB0_39;
	setp.lt.s32 	%p96, %r10, 0;
	setp.ge.s32 	%p97, %r10, %r76;
	add.s32 	%r57, %r174, %r1;
	setp.ge.s32 	%p98, %r57, %r71;
	or.pred  	%p99, %p98, %p97;
	setp.lt.s32 	%p100, %r57, 0;
	or.pred  	%p101, %p100, %p99;
	add.s32 	%r136, %r57, %r11;
	cvt.s64.s32 	%rd23, %r136;
	add.s64 	%rd7, %rd2, %rd23;
	add.s32 	%r137, %r174, %r12;
	cvt.s64.s32 	%rd24, %r137;
	add.s64 	%rd8, %rd1, %rd24;
	or.pred  	%p102, %p101, %p96;
	@%p102 bra 	$L__BB0_36;
	ld.global.u8 	%r138, [%rd7];
	ld.global.s8 	%r139, [%rd8];
	mad.lo.s32 	%r158, %r139, %r138, %r158;
$L__BB0_36:
	add.s32 	%r140, %r57, 1;
	setp.ge.s32 	%p105, %r140, %r71;
	or.pred  	%p106, %p105, %p97;
	setp.lt.s32 	%p107, %r140, 0;
	or.pred  	%p108, %p107, %p106;
	or.pred  	%p109, %p108, %p96;
	@%p109 bra 	$L__BB0_38;
	ld.global.u8 	%r141, [%rd7+1];
	ld.global.s8 	%r142, [%rd8+1];
	mad.lo.s32 	%r158, %r142, %r141, %r158;
$L__BB0_38:
	add.s32 	%r174, %r174, 2;
$L__BB0_39:
	and.b32  	%r143, %r73, 1;
	setp.eq.b32 	%p110, %r143, 1;
	@%p110 bra 	$L__BB0_42;
	setp.lt.s32 	%p111, %r10, 0;
	setp.ge.s32 	%p112, %r10, %r76;
	add.s32 	%r66, %r174, %r1;
	setp.ge.s32 	%p113, %r66, %r71;
	or.pred  	%p114, %p113, %p112;
	setp.lt.s32 	%p115, %r66, 0;
	or.pred  	%p116, %p115, %p114;
	or.pred  	%p117, %p116, %p111;
	@%p117 bra 	$L__BB0_42;
	add.s32 	%r144, %r66, %r11;
	cvt.s64.s32 	%rd25, %r144;
	add.s64 	%rd26, %rd2, %rd25;
	ld.global.u8 	%r145, [%rd26];
	add.s32 	%r146, %r174, %r12;
	cvt.s64.s32 	%rd27, %r146;
	add.s64 	%rd28, %rd1, %rd27;
	ld.global.s8 	%r147, [%rd28];
	mad.lo.s32 	%r158, %r147, %r145, %r158;
$L__BB0_42:
	add.s32 	%r150, %r8, 1;
	setp.ne.s32 	%p118, %r8, %r74;
	@%p118 bra 	$L__BB0_2;
$L__BB0_43:
	setp.gt.s32 	%p119, %r158, 150;
	max.s32 	%r148, %r158, 0;
	cvt.u16.u32 	%rs1, %r148;
	selp.b16 	%rs2, 0, %rs1, %p119;
	mad.lo.s32 	%r149, %r71, %r83, %r1;
	cvt.s64.s32 	%rd29, %r149;
	add.s64 	%rd30, %rd2, %rd29;
	st.global.u8 	[%rd30], %rs2;
	ret;

}
	// .globl	_Z11sobel_basicPhPcS0_iiii
.visible .entry _Z11sobel_basicPhPcS0_iiii(
	.param .u64 .ptr .align 1 _Z11sobel_basicPhPcS0_iiii_param_0,
	.param .u64 .ptr .align 1 _Z11sobel_basicPhPcS0_iiii_param_1,
	.param .u64 .ptr .align 1 _Z11sobel_basicPhPcS0_iiii_param_2,
	.param .u32 _Z11sobel_basicPhPcS0_iiii_param_3,
	.param .u32 _Z11sobel_basicPhPcS0_iiii_param_4,
	.param .u32 _Z11sobel_basicPhPcS0_iiii_param_5,
	.param .u32 _Z11sobel_basicPhPcS0_iiii_param_6
)
{
	.reg .pred 	%p<138>;
	.reg .b16 	%rs<3>;
	.reg .b32 	%r<313>;
	.reg .b32 	%f<131>;
	.reg .b64 	%rd<58>;

	ld.param.u64 	%rd7, [_Z11sobel_basicPhPcS0_iiii_param_0];
	ld.param.u64 	%rd8, [_Z11sobel_basicPhPcS0_iiii_param_1];
	ld.param.u64 	%rd9, [_Z11sobel_basicPhPcS0_iiii_param_2];
	ld.param.u32 	%r111, [_Z11sobel_basicPhPcS0_iiii_param_3];
	ld.param.u32 	%r116, [_Z11sobel_basicPhPcS0_iiii_param_4];
	ld.param.u32 	%r113, [_Z11sobel_basicPhPcS0_iiii_param_5];
	ld.param.u32 	%r114, [_Z11sobel_basicPhPcS0_iiii_param_6];
	cvta.to.global.u64 	%rd1, %rd9;
	cvta.to.global.u64 	%rd2, %rd8;
	cvta.to.global.u64 	%rd3, %rd7;
	mov.u32 	%r117, %ctaid.x;
	mov.u32 	%r118, %ntid.x;
	mov.u32 	%r119, %tid.x;
	mad.lo.s32 	%r1, %r117, %r118, %r119;
	mov.u32 	%r120, %ctaid.y;
	mov.u32 	%r121, %ntid.y;
	mov.u32 	%r122, %tid.y;
	mad.lo.s32 	%r123, %r120, %r121, %r122;
	setp.ge.s32 	%p1, %r1, %r111;
	setp.ge.s32 	%p2, %r123, %r116;
	or.pred  	%p3, %p1, %p2;
	or.b32  	%r124, %r113, %r114;
	shr.u32 	%r125, %r124, 31;
	and.b32  	%r126, %r125, 1;
	setp.eq.b32 	%p4, %r126, 1;
	or.pred  	%p5, %p3, %p4;
	mov.b32 	%r266, 0;
	mov.u32 	%r267, %r266;
	@%p5 bra 	$L__BB1_43;
	neg.s32 	%r256, %r114;
	mov.b32 	%r267, 0;
	mov.u32 	%r266, %r267;
$L__BB1_2:
	mov.u32 	%r4, %r256;
	setp.lt.u32 	%p6, %r113, 7;
	add.s32 	%r7, %r4, %r123;
	mul.lo.s32 	%r8, %r7, %r111;
	shl.b32 	%r130, %r113, 1;
	or.b32  	%r9, %r130, 1;
	mad.lo.s32 	%r261, %r4, %r130, %r4;
	mov.b32 	%r297, 0;
	@%p6 bra 	$L__BB1_21;
	sub.s32 	%r132, %r9, %r113;
	and.b32  	%r133, %r132, -8;
	neg.s32 	%r263, %r133;
	add.s32 	%r259, %r1, %r8;
	mov.b32 	%r262, 3;
	mov.u32 	%r260, %r1;
$L__BB1_4:
	.pragma "nounroll";
	setp.lt.s32 	%p7, %r7, 0;
	setp.ge.s32 	%p8, %r7, %r116;
	setp.ge.s32 	%p9, %r260, %r111;
	or.pred  	%p10, %p9, %p8;
	setp.lt.s32 	%p11, %r260, 0;
	or.pred  	%p12, %p11, %p10;
	or.pred  	%p13, %p12, %p7;
	@%p13 bra 	$L__BB1_6;
	cvt.s64.s32 	%rd10, %r259;
	add.s64 	%rd11, %rd3, %rd10;
	ld.global.u8 	%r134, [%rd11];
	cvt.s64.s32 	%rd12, %r261;
	add.s64 	%rd13, %rd2, %rd12;
	ld.global.s8 	%r135, [%rd13];
	mad.lo.s32 	%r266, %r135, %r134, %r266;
	add.s64 	%rd14, %rd1, %rd12;
	ld.global.s8 	%r136, [%rd14];
	mad.lo.s32 	%r267, %r136, %r134, %r267;
$L__BB1_6:
	add.s32 	%r137, %r260, 1;
	setp.ge.s32 	%p16, %r137, %r111;
	or.pred  	%p17, %p16, %p8;
	setp.lt.s32 	%p18, %r137, 0;
	or.pred  	%p19, %p18, %p17;
	cvt.s64.s32 	%rd15, %r8;
	cvt.s64.s32 	%rd16, %r260;
	add.s64 	%rd17, %rd16, %rd15;
	add.s64 	%rd4, %rd3, %rd17;
	mul.lo.s32 	%r138, %r113, %r4;
	shl.b32 	%r139, %r138, 1;
	add.s32 	%r140, %r139, %r4;
	cvt.s64.s32 	%rd18, %r140;
	add.s32 	%r141, %r262, -3;
	cvt.s64.s32 	%rd19, %r141;
	add.s64 	%rd20, %rd19, %rd18;
	add.s64 	%rd5, %rd1, %rd20;
	add.s64 	%rd6, %rd2, %rd20;
	or.pred  	%p20, %p19, %p7;
	@%p20 bra 	$L__BB1_8;
	ld.global.u8 	%r142, [%rd4+1];
	ld.global.s8 	%r143, [%rd6+1];
	mad.lo.s32 	%r266, %r143, %r142, %r266;
	ld.global.s8 	%r144, [%rd5+1];
	mad.lo.s32 	%r267, %r144, %r142, %r267;
$L__BB1_8:
	add.s32 	%r145, %r260, 2;
	setp.ge.s32 	%p23, %r145, %r111;
	or.pred  	%p24, %p23, %p8;
	setp.lt.s32 	%p25, %r145, 0;
	or.pred  	%p26, %p25, %p24;
	or.pred  	%p27, %p26, %p7;
	@%p27 bra 	$L__BB1_10;
	ld.global.u8 	%r146, [%rd4+2];
	ld.global.s8 	%r147, [%rd6+2];
	mad.lo.s32 	%r266, %r147, %r146, %r266;
	ld.global.s8 	%r148, [%rd5+2];
	mad.lo.s32 	%r267, %r148, %r146, %r267;
$L__BB1_10:
	add.s32 	%r149, %r260, 3;
	setp.ge.s32 	%p30, %r149, %r111;
	or.pred  	%p31, %p30, %p8;
	setp.lt.s32 	%p32, %r149, 0;
	or.pred  	%p33, %p32, %p31;
	or.pred  	%p34, %p33, %p7;
	@%p34 bra 	$L__BB1_12;
	ld.global.u8 	%r150, [%rd4+3];
	ld.global.s8 	%r151, [%rd6+3];
	mad.lo.s32 	%r266, %r151, %r150, %r266;
	ld.global.s8 	%r152, [%rd5+3];
	mad.lo.s32 	%r267, %r152, %r150, %r267;
$L__BB1_12:
	add.s32 	%r153, %r260, 4;
	setp.ge.s32 	%p37, %r153, %r111;
	or.pred  	%p38, %p37, %p8;
	setp.lt.s32 	%p39, %r153, 0;
	or.pred  	%p40, %p39, %p38;
	or.pred  	%p41, %p40, %p7;
	@%p41 bra 	$L__BB1_14;
	ld.global.u8 	%r154, [%rd4+4];
	ld.global.s8 	%r155, [%rd6+4];
	mad.lo.s32 	%r266, %r155, %r154, %r266;
	ld.global.s8 	%r156, [%rd5+4];
	mad.lo.s32 	%r267, %r156, %r154, %r267;
$L__BB1_14:
	add.s32 	%r157, %r260, 5;
	setp.ge.s32 	%p44, %r157, %r111;
	or.pred  	%p45, %p44, %p8;
	setp.lt.s32 	%p46, %r157, 0;
	or.pred  	%p47, %p46, %p45;
	or.pred  	%p48, %p47, %p7;
	@%p48 bra 	$L__BB1_16;
	ld.global.u8 	%r158, [%rd4+5];
	ld.global.s8 	%r159, [%rd6+5];
	mad.lo.s32 	%r266, %r159, %r158, %r266;
	ld.global.s8 	%r160, [%rd5+5];
	mad.lo.s32 	%r267, %r160, %r158, %r267;
$L__BB1_16:
	add.s32 	%r161, %r260, 6;
	setp.ge.s32 	%p51, %r161, %r111;
	or.pred  	%p52, %p51, %p8;
	setp.lt.s32 	%p53, %r161, 0;
	or.pred  	%p54, %p53, %p52;
	or.pred  	%p55, %p54, %p7;
	@%p55 bra 	$L__BB1_18;
	ld.global.u8 	%r162, [%rd4+6];
	ld.global.s8 	%r163, [%rd6+6];
	mad.lo.s32 	%r266, %r163, %r162, %r266;
	ld.global.s8 	%r164, [%rd5+6];
	mad.lo.s32 	%r267, %r164, %r162, %r267;
$L__BB1_18:
	add.s32 	%r165, %r260, 7;
	setp.ge.s32 	%p58, %r165, %r111;
	or.pred  	%p59, %p58, %p8;
	setp.lt.s32 	%p60, %r165, 0;
	or.pred  	%p61, %p60, %p59;
	or.pred  	%p62, %p61, %p7;
	@%p62 bra 	$L__BB1_20;
	ld.global.u8 	%r166, [%rd4+7];
	ld.global.s8 	%r167, [%rd6+7];
	mad.lo.s32 	%r266, %r167, %r166, %r266;
	ld.global.s8 	%r168, [%rd5+7];
	mad.lo.s32 	%r267, %r168, %r166, %r267;
$L__BB1_20:
	sub.s32 	%r170, %r130, %r113;
	add.s32 	%r171, %r170, 1;
	and.b32  	%r297, %r171, -8;
	add.s32 	%r263, %r263, 8;
	add.s32 	%r262, %r262, 8;
	add.s32 	%r261, %r261, 8;
	add.s32 	%r260, %r260, 8;
	add.s32 	%r259, %r259, 8;
	setp.ne.s32 	%p63, %r263, 0;
	@%p63 bra 	$L__BB1_4;
$L__BB1_21:
	sub.s32 	%r173, %r130, %r113;
	add.s32 	%r174, %r173, 1;
	and.b32  	%r63, %r174, 7;
	setp.eq.s32 	%p64, %r63, 0;
	@%p64 bra 	$L__BB1_42;
	mul.lo.s32 	%r176, %r113, %r4;
	shl.b32 	%r177, %r176, 1;
	add.s32 	%r64, %r177, %r4;
	add.s32 	%r178, %r63, -1;
	setp.lt.u32 	%p65, %r178, 3;
	@%p65 bra 	$L__BB1_32;
	setp.lt.s32 	%p66, %r7, 0;
	setp.ge.s32 	%p67, %r7, %r116;
	add.s32 	%r65, %r297, %r1;
	setp.ge.s32 	%p68, %r65, %r111;
	or.pred  	%p69, %p68, %p67;
	setp.lt.s32 	%p70, %r65, 0;
	or.pred  	%p71, %p70, %p69;
	or.pred  	%p72, %p71, %p66;
	@%p72 bra 	$L__BB1_25;
	add.s32 	%r179, %r65, %r8;
	cvt.s64.s32 	%rd21, %r179;
	add.s64 	%rd22, %rd3, %rd21;
	ld.global.u8 	%r180, [%rd22];
	add.s32 	%r181, %r297, %r64;
	cvt.s64.s32 	%rd23, %r181;
	add.s64 	%rd24, %rd2, %rd23;
	ld.global.s8 	%r182, [%rd24];
	mad.lo.s32 	%r266, %r182, %r180, %r266;
	add.s64 	%rd25, %rd1, %rd23;
	ld.global.s8 	%r183, [%rd25];
	mad.lo.s32 	%r267, %r183, %r180, %r267;
$L__BB1_25:
	setp.lt.s32 	%p73, %r7, 0;
	setp.ge.s32 	%p74, %r7, %r116;
	add.s32 	%r184, %r65, 1;
	setp.ge.s32 	%p75, %r184, %r111;
	or.pred  	%p76, %p75, %p74;
	setp.lt.s32 	%p77, %r184, 0;
	or.pred  	%p78, %p77, %p76;
	or.pred  	%p79, %p78, %p73;
	@%p79 bra 	$L__BB1_27;
	add.s32 	%r185, %r297, %r64;
	add.s32 	%r186, %r65, %r8;
	cvt.s64.s32 	%rd26, %r186;
	add.s64 	%rd27, %rd3, %rd26;
	ld.global.u8 	%r187, [%rd27+1];
	add.s32 	%r188, %r185, 1;
	cvt.s64.s32 	%rd28, %r188;
	add.s64 	%rd29, %rd2, %rd28;
	ld.global.s8 	%r189, [%rd29];
	mad.lo.s32 	%r266, %r189, %r187, %r266;
	add.s64 	%rd30, %rd1, %rd28;
	ld.global.s8 	%r190, [%rd30];
	mad.lo.s32 	%r267, %r190, %r187, %r267;
$L__BB1_27:
	setp.lt.s32 	%p80, %r7, 0;
	setp.ge.s32 	%p81, %r7, %r116;
	add.s32 	%r191, %r65, 2;
	setp.ge.s32 	%p82, %r191, %r111;
	or.pred  	%p83, %p82, %p81;
	setp.lt.s32 	%p84, %r191, 0;
	or.pred  	%p85, %p84, %p83;
	or.pred  	%p86, %p85, %p80;
	@%p86 bra 	$L__BB1_29;
	add.s32 	%r192, %r297, %r64;
	add.s32 	%r193, %r65, %r8;
	cvt.s64.s32 	%rd31, %r193;
	add.s64 	%rd32, %rd3, %rd31;
	ld.global.u8 	%r194, [%rd32+2];
	add.s32 	%r195, %r192, 2;
	cvt.s64.s32 	%rd33, %r195;
	add.s64 	%rd34, %rd2, %rd33;
	ld.global.s8 	%r196, [%rd34];
	mad.lo.s32 	%r266, %r196, %r194, %r266;
	add.s64 	%rd35, %rd1, %rd33;
	ld.global.s8 	%r197, [%rd35];
	mad.lo.s32 	%r267, %r197, %r194, %r267;
$L__BB1_29:
	setp.lt.s32 	%p87, %r7, 0;
	setp.ge.s32 	%p88, %r7, %r116;
	add.s32 	%r198, %r65, 3;
	setp.ge.s32 	%p89, %r198, %r111;
	or.pred  	%p90, %p89, %p88;
	setp.lt.s32 	%p91, %r198, 0;
	or.pred  	%p92, %p91, %p90;
	or.pred  	%p93, %p92, %p87;
	@%p93 bra 	$L__BB1_31;
	add.s32 	%r199, %r297, %r64;
	add.s32 	%r201, %r65, %r8;
	cvt.s64.s32 	%rd36, %r201;
	add.s64 	%rd37, %rd3, %rd36;
	ld.global.u8 	%r202, [%rd37+3];
	add.s32 	%r203, %r199, 3;
	cvt.s64.s32 	%rd38, %r203;
	add.s64 	%rd39, %rd2, %rd38;
	ld.global.s8 	%r204, [%rd39];
	mad.lo.s32 	%r266, %r204, %r202, %r266;
	add.s64 	%rd40, %rd1, %rd38;
	ld.global.s8 	%r205, [%rd40];
	mad.lo.s32 	%r267, %r205, %r202, %r267;
$L__BB1_31:
	add.s32 	%r297, %r297, 4;
$L__BB1_32:
	and.b32  	%r209, %r174, 3;
	setp.eq.s32 	%p94, %r209, 0;
	@%p94 bra 	$L__BB1_42;
	and.b32  	%r211, %r113, 3;
	setp.eq.s32 	%p95, %r211, 0;
	@%p95 bra 	$L__BB1_39;
	setp.lt.s32 	%p96, %r7, 0;
	setp.ge.s32 	%p97, %r7, %r116;
	add.s32 	%r88, %r297, %r1;
	setp.ge.s32 	%p98, %r88, %r111;
	or.pred  	%p99, %p98, %p97;
	setp.lt.s32 	%p100, %r88, 0;
	or.pred  	%p101, %p100, %p99;
	or.pred  	%p102, %p101, %p96;
	@%p102 bra 	$L__BB1_36;
	add.s32 	%r212, %r88, %r8;
	cvt.s64.s32 	%rd41, %r212;
	add.s64 	%rd42, %rd3, %rd41;
	ld.global.u8 	%r213, [%rd42];
	add.s32 	%r214, %r297, %r64;
	cvt.s64.s32 	%rd43, %r214;
	add.s64 	%rd44, %rd2, %rd43;
	ld.global.s8 	%r215, [%rd44];
	mad.lo.s32 	%r266, %r215, %r213, %r266;
	add.s64 	%rd45, %rd1, %rd43;
	ld.global.s8 	%r216, [%rd45];
	mad.lo.s32 	%r267, %r216, %r213, %r267;
$L__BB1_36:
	setp.lt.s32 	%p103, %r7, 0;
	setp.ge.s32 	%p104, %r7, %r116;
	add.s32 	%r217, %r88, 1;
	setp.ge.s32 	%p105, %r217, %r111;
	or.pred  	%p106, %p105, %p104;
	setp.lt.s32 	%p107, %r217, 0;
	or.pred  	%p108, %p107, %p106;
	or.pred  	%p109, %p108, %p103;
	@%p109 bra 	$L__BB1_38;
	add.s32 	%r218, %r297, %r64;
	add.s32 	%r220, %r88, %r8;
	cvt.s64.s32 	%rd46, %r220;
	add.s64 	%rd47, %rd3, %rd46;
	ld.global.u8 	%r221, [%rd47+1];
	add.s32 	%r222, %r218, 1;
	cvt.s64.s32 	%rd48, %r222;
	add.s64 	%rd49, %rd2, %rd48;
	ld.global.s8 	%r223, [%rd49];
	mad.lo.s32 	%r266, %r223, %r221, %r266;
	add.s64 	%rd50, %rd1, %rd48;
	ld.global.s8 	%r224, [%rd50];
	mad.lo.s32 	%r267, %r224, %r221, %r267;
$L__BB1_38:
	add.s32 	%r297, %r297, 2;
$L__BB1_39:
	and.b32  	%r225, %r113, 1;
	setp.eq.b32 	%p110, %r225, 1;
	@%p110 bra 	$L__BB1_42;
	setp.lt.s32 	%p111, %r7, 0;
	setp.ge.s32 	%p112, %r7, %r116;
	add.s32 	%r103, %r297, %r1;
	setp.ge.s32 	%p113, %r103, %r111;
	or.pred  	%p114, %p113, %p112;
	setp.lt.s32 	%p115, %r103, 0;
	or.pred  	%p116, %p115, %p114;
	or.pred  	%p117, %p116, %p111;
	@%p117 bra 	$L__BB1_42;
	add.s32 	%r226, %r103, %r8;
	cvt.s64.s32 	%rd51, %r226;
	add.s64 	%rd52, %rd3, %rd51;
	ld.global.u8 	%r227, [%rd52];
	add.s32 	%r228, %r297, %r64;
	cvt.s64.s32 	%rd53, %r228;
	add.s64 	%rd54, %rd2, %rd53;
	ld.global.s8 	%r229, [%rd54];
	mad.lo.s32 	%r266, %r229, %r227, %r266;
	add.s64 	%rd55, %rd1, %rd53;
	ld.global.s8 	%r230, [%rd55];
	mad.lo.s32 	%r267, %r230, %r227, %r267;
$L__BB1_42:
	add.s32 	%r256, %r4, 1;
	setp.ne.s32 	%p118, %r4, %r114;
	@%p118 bra 	$L__BB1_2;
$L__BB1_43:
	cvt.rn.f32.s32 	%f1, %r266;
	abs.f32 	%f2, %f1;
	setp.eq.s32 	%p119, %r266, 1;
	mov.f32 	%f129, 0f3F800000;
	@%p119 bra 	$L__BB1_48;
	setp.num.f32 	%p120, %f2, %f2;
	@%p120 bra 	$L__BB1_46;
	mov.f32 	%f69, 0f40000000;
	add.rn.f32 	%f129, %f1, %f69;
	bra.uni 	$L__BB1_48;
$L__BB1_46:
	setp.lt.f32 	%p121, %f2, 0f00800000;
	mul.f32 	%f14, %f2, 0f4B800000;
	selp.f32 	%f15, %f14, %f2, %p121;
	mov.b32 	%r231, %f15;
	add.s32 	%r232, %r231, -1060439283;
	and.b32  	%r233, %r232, -8388608;
	sub.s32 	%r234, %r231, %r233;
	mov.b32 	%f16, %r234;
	cvt.rn.f32.s32 	%f17, %r233;
	selp.f32 	%f18, 0fC1C00000, 0f00000000, %p121;
	fma.rn.f32 	%f19, %f17, 0f34000000, %f18;
	add.f32 	%f20, %f16, 0fBF800000;
	add.f32 	%f21, %f16, 0f3F800000;
	rcp.approx.ftz.f32 	%f22, %f21;
	add.f32 	%f23, %f20, %f20;
	mul.f32 	%f24, %f23, %f22;
	mul.f32 	%f25, %f24, %f24;
	neg.f32 	%f26, %f24;
	sub.f32 	%f27, %f20, %f24;
	add.f32 	%f28, %f27, %f27;
	fma.rn.f32 	%f29, %f26, %f20, %f28;
	mul.rn.f32 	%f30, %f22, %f29;
	fma.rn.f32 	%f31, %f25, 0f3A2C32E4, 0f3B52E7DB;
	fma.rn.f32 	%f32, %f31, %f25, 0f3C93BB73;
	fma.rn.f32 	%f33, %f32, %f25, 0f3DF6384F;
	mul.rn.f32 	%f34, %f33, %f25;
	fma.rn.f32 	%f35, %f24, 0f3FB8AA3B, %f19;
	mul.f32 	%f36, %f34, 0f40400000;
	sub.f32 	%f37, %f19, %f35;
	fma.rn.f32 	%f38, %f24, 0f3FB8AA3B, %f37;
	fma.rn.f32 	%f39, %f30, 0f3FB8AA3B, %f38;
	fma.rn.f32 	%f40, %f24, 0f32A55E34, %f39;
	fma.rn.f32 	%f41, %f36, %f30, %f40;
	fma.rn.f32 	%f42, %f34, %f24, %f41;
	add.rn.f32 	%f43, %f35, %f42;
	mov.f32 	%f44, 0f40000000;
	mul.rn.f32 	%f45, %f43, %f44;
	cvt.rni.f32.f32 	%f46, %f45;
	sub.f32 	%f47, %f45, %f46;
	neg.f32 	%f48, %f45;
	fma.rn.f32 	%f49, %f43, 0f40000000, %f48;
	neg.f32 	%f50, %f35;
	add.rn.f32 	%f51, %f43, %f50;
	neg.f32 	%f52, %f51;
	add.rn.f32 	%f53, %f42, %f52;
	fma.rn.f32 	%f54, %f53, 0f40000000, %f49;
	add.f32 	%f55, %f47, %f54;
	setp.gt.f32 	%p122, %f46, 0f00000000;
	selp.b32 	%r235, 0, -2097152000, %p122;
	setp.ne.s32 	%p123, %r266, 0;
	setp.neu.f32 	%p124, %f2, 0f7F800000;
	setp.lt.f32 	%p125, %f45, 0f00000000;
	selp.f32 	%f56, 0f00000000, 0f7F800000, %p125;
	abs.f32 	%f57, %f45;
	setp.gt.f32 	%p126, %f57, 0f43180000;
	cvt.rzi.s32.f32 	%r236, %f46;
	shl.b32 	%r237, %r236, 23;
	sub.s32 	%r238, %r237, %r235;
	mov.b32 	%f58, %r238;
	add.s32 	%r239, %r235, 2130706432;
	mov.b32 	%f59, %r239;
	fma.rn.f32 	%f60, %f55, 0f391FCB8E, 0f3AAF85ED;
	fma.rn.f32 	%f61, %f60, %f55, 0f3C1D9856;
	fma.rn.f32 	%f62, %f61, %f55, 0f3D6357BB;
	fma.rn.f32 	%f63, %f62, %f55, 0f3E75FDEC;
	fma.rn.f32 	%f64, %f63, %f55, 0f3F317218;
	fma.rn.f32 	%f65, %f64, %f55, 0f3F800000;
	mul.f32 	%f66, %f65, %f59;
	mul.f32 	%f67, %f66, %f58;
	selp.f32 	%f129, %f56, %f67, %p126;
	and.pred  	%p127, %p123, %p124;
	@%p127 bra 	$L__BB1_48;
	add.f32 	%f68, %f1, %f1;
	mov.b32 	%r240, %f68;
	and.b32  	%r241, %r240, 2147483647;
	mov.b32 	%f129, %r241;
$L__BB1_48:
	cvt.rn.f32.s32 	%f7, %r267;
	abs.f32 	%f8, %f7;
	setp.eq.s32 	%p128, %r267, 1;
	mov.f32 	%f130, 0f3F800000;
	@%p128 bra 	$L__BB1_53;
	setp.num.f32 	%p129, %f8, %f8;
	@%p129 bra 	$L__BB1_51;
	mov.f32 	%f126, 0f40000000;
	add.rn.f32 	%f130, %f7, %f126;
	bra.uni 	$L__BB1_53;
$L__BB1_51:
	setp.lt.f32 	%p130, %f8, 0f00800000;
	mul.f32 	%f71, %f8, 0f4B800000;
	selp.f32 	%f72, %f71, %f8, %p130;
	mov.b32 	%r242, %f72;
	add.s32 	%r243, %r242, -1060439283;
	and.b32  	%r244, %r243, -8388608;
	sub.s32 	%r245, %r242, %r244;
	mov.b32 	%f73, %r245;
	cvt.rn.f32.s32 	%f74, %r244;
	selp.f32 	%f75, 0fC1C00000, 0f00000000, %p130;
	fma.rn.f32 	%f76, %f74, 0f34000000, %f75;
	add.f32 	%f77, %f73, 0fBF800000;
	add.f32 	%f78, %f73, 0f3F800000;
	rcp.approx.ftz.f32 	%f79, %f78;
	add.f32 	%f80, %f77, %f77;
	mul.f32 	%f81, %f80, %f79;
	mul.f32 	%f82, %f81, %f81;
	neg.f32 	%f83, %f81;
	sub.f32 	%f84, %f77, %f81;
	add.f32 	%f85, %f84, %f84;
	fma.rn.f32 	%f86, %f83, %f77, %f85;
	mul.rn.f32 	%f87, %f79, %f86;
	fma.rn.f32 	%f88, %f82, 0f3A2C32E4, 0f3B52E7DB;
	fma.rn.f32 	%f89, %f88, %f82, 0f3C93BB73;
	fma.rn.f32 	%f90, %f89, %f82, 0f3DF6384F;
	mul.rn.f32 	%f91, %f90, %f82;
	fma.rn.f32 	%f92, %f81, 0f3FB8AA3B, %f76;
	mul.f32 	%f93, %f91, 0f40400000;
	sub.f32 	%f94, %f76, %f92;
	fma.rn.f32 	%f95, %f81, 0f3FB8AA3B, %f94;
	fma.rn.f32 	%f96, %f87, 0f3FB8AA3B, %f95;
	fma.rn.f32 	%f97, %f81, 0f32A55E34, %f96;
	fma.rn.f32 	%f98, %f93, %f87, %f97;
	fma.rn.f32 	%f99, %f91, %f81, %f98;
	add.rn.f32 	%f100, %f92, %f99;
	mov.f32 	%f101, 0f40000000;
	mul.rn.f32 	%f102, %f100, %f101;
	cvt.rni.f32.f32 	%f103, %f102;
	sub.f32 	%f104, %f102, %f103;
	neg.f32 	%f105, %f102;
	fma.rn.f32 	%f106, %f100, 0f40000000, %f105;
	neg.f32 	%f107, %f92;
	add.rn.f32 	%f108, %f100, %f107;
	neg.f32 	%f109, %f108;
	add.rn.f32 	%f110, %f99, %f109;
	fma.rn.f32 	%f111, %f110, 0f40000000, %f106;
	add.f32 	%f112, %f104, %f111;
	setp.gt.f32 	%p131, %f103, 0f00000000;
	selp.b32 	%r246, 0, -2097152000, %p131;
	setp.ne.s32 	%p132, %r267, 0;
	setp.neu.f32 	%p133, %f8, 0f7F800000;
	setp.lt.f32 	%p134, %f102, 0f00000000;
	selp.f32 	%f113, 0f00000000, 0f7F800000, %p134;
	abs.f32 	%f114, %f102;
	setp.gt.f32 	%p135, %f114, 0f43180000;
	cvt.rzi.s32.f32 	%r247, %f103;
	shl.b32 	%r248, %r247, 23;
	sub.s32 	%r249, %r248, %r246;
	mov.b32 	%f115, %r249;
	add.s32 	%r250, %r246, 2130706432;
	mov.b32 	%f116, %r250;
	fma.rn.f32 	%f117, %f112, 0f391FCB8E, 0f3AAF85ED;
	fma.rn.f32 	%f118, %f117, %f112, 0f3C1D9856;
	fma.rn.f32 	%f119, %f118, %f112, 0f3D6357BB;
	fma.rn.f32 	%f120, %f119, %f112, 0f3E75FDEC;
	fma.rn.f32 	%f121, %f120, %f112, 0f3F317218;
	fma.rn.f32 	%f122, %f121, %f112, 0f3F800000;
	mul.f32 	%f123, %f122, %f116;
	mul.f32 	%f124, %f123, %f115;
	selp.f32 	%f130, %f113, %f124, %p135;
	and.pred  	%p136, %p132, %p133;
	@%p136 bra 	$L__BB1_53;
	add.f32 	%f125, %f7, %f7;
	mov.b32 	%r251, %f125;
	and.b32  	%r252, %r251, 2147483647;
	mov.b32 	%f130, %r252;
$L__BB1_53:
	add.f32 	%f127, %f129, %f130;
	sqrt.rn.f32 	%f128, %f127;
	cvt.rzi.s32.f32 	%r253, %f128;
	setp.gt.s32 	%p137, %r253, 150;
	max.s32 	%r254, %r253, 0;
	cvt.u16.u32 	%rs1, %r254;
	selp.b16 	%rs2, 0, %rs1, %p137;
	mad.lo.s32 	%r255, %r111, %r123, %r1;
	cvt.s64.s32 	%rd56, %r255;
	add.s64 	%rd57, %rd3, %rd56;
	st.global.u8 	[%rd57], %rs2;
	ret;

}


// ===== COMPILED SASS (sm_100) =====

	.target	sm_100

	.elftype	@"ET_EXEC"


//--------------------- .note.nv.tkinfo           --------------------------
	.section	.note.nv.tkinfo,"",@"SHT_NOTE"
	.sectionflags	@"SHF_NOTE_NV_TKINFO"
	.tkinfo
        /*0018*/ 	.word	0x00000002
        /*0030*/ 	.string	""
        /*0030*/ 	.string	"ptxas"
        /*0030*/ 	.string	"Cuda compilation tools, release 13.0, V13.0.88"
        /*0030*/ 	.string	"Build cuda_13.0.r13.0/compiler.36424714_0"
        /*0030*/ 	.string	"-arch sm_100 -m 64 "



//--------------------- .note.nv.cuinfo           --------------------------
	.section	.note.nv.cuinfo,"",@"SHT_NOTE"
	.sectionflags	@"SHF_NOTE_NV_CUINFO"
        /*0018*/ 	.short	0x0002
        /*001a*/ 	.short	0x0064
        /*001c*/ 	.short	0x0082
	.zero		2


//--------------------- .nv.info                  --------------------------
	.section	.nv.info,"",@"SHT_CUDA_INFO"
	.align	4


	//----- nvinfo : EIATTR_REGCOUNT
	.align		4
        /*0000*/ 	.byte	0x04, 0x2f
        /*0002*/ 	.short	(.L_1 - .L_0)
	.align		4
.L_0:
        /*0004*/ 	.word	index@(_Z14convolve_basicPhPciiii)
        /*0008*/ 	.word	0x00000020


	//----- nvinfo : EIATTR_FRAME_SIZE
	.align		4
.L_1:
        /*000c*/ 	.byte	0x04, 0x11
        /*000e*/ 	.short	(.L_3 - .L_2)
	.align		4
.L_2:
        /*0010*/ 	.word	index@(_Z14convolve_basicPhPciiii)
        /*0014*/ 	.word	0x00000000


	//----- nvinfo : EIATTR_REGCOUNT
	.align		4
.L_3:
        /*0018*/ 	.byte	0x04, 0x2f
        /*001a*/ 	.short	(.L_5 - .L_4)
	.align		4
.L_4:
        /*001c*/ 	.word	index@(_Z11sobel_basicPhPcS0_iiii)
        /*0020*/ 	.word	0x00000020


	//----- nvinfo : EIATTR_FRAME_SIZE
	.align		4
.L_5:
        /*0024*/ 	.byte	0x04, 0x11
        /*0026*/ 	.short	(.L_7 - .L_6)
	.align		4
.L_6:
        /*0028*/ 	.word	index@($__internal_0_$__cuda_sm20_sqrt_rn_f32_slowpath)
        /*002c*/ 	.word	0x00000000


	//----- nvinfo : EIATTR_FRAME_SIZE
	.align		4
.L_7:
        /*0030*/ 	.byte	0x04, 0x11
        /*0032*/ 	.short	(.L_9 - .L_8)
	.align		4
.L_8:
        /*0034*/ 	.word	index@(_Z11sobel_basicPhPcS0_iiii)
        /*0038*/ 	.word	0x00000000


	//----- nvinfo : EIATTR_MIN_STACK_SIZE
	.align		4
.L_9:
        /*003c*/ 	.byte	0x04, 0x12
        /*003e*/ 	.short	(.L_11 - .L_10)
	.align		4
.L_10:
        /*0040*/ 	.word	index@(_Z11sobel_basicPhPcS0_iiii)
        /*0044*/ 	.word	0x00000000


	//----- nvinfo : EIATTR_MIN_STACK_SIZE
	.align		4
.L_11:
        /*0048*/ 	.byte	0x04, 0x12
        /*004a*/ 	.short	(.L_13 - .L_12)
	.align		4
.L_12:
        /*004c*/ 	.word	index@(_Z14convolve_basicPhPciiii)
        /*0050*/ 	.word	0x00000000
.L_13:


//--------------------- .nv.compat                --------------------------
	.section	.nv.compat,"",@"SHT_CUDA_COMPAT_INFO"
	.align	4
        /*0000*/ 	.byte	0x02, 0x09, 0x00, 0x00, 0x02, 0x02, 0x01, 0x00, 0x02, 0x05, 0x05, 0x00, 0x03, 0x07, 0x01, 0x01
        /*0010*/ 	.byte	0x02, 0x03, 0x00, 0x00, 0x02, 0x06, 0x01, 0x00, 0x04, 0x0b, 0x08, 0x00, 0x01, 0x00, 0x00, 0x00
        /*0020*/ 	.byte	0x00, 0x00, 0x00, 0x00


//--------------------- .nv.info._Z11sobel_basicPhPcS0_iiii --------------------------
	.section	.nv.info._Z11sobel_basicPhPcS0_iiii,"",@"SHT_CUDA_INFO"
	.sectionflags	@""
	.align	4


	//----- nvinfo : EIATTR_CUDA_API_VERSION
	.align		4
        /*0000*/ 	.byte	0x04, 0x37
        /*0002*/ 	.short	(.L_15 - .L_14)
.L_14:
        /*0004*/ 	.word	0x00000082


	//----- nvinfo : EIATTR_KPARAM_INFO
	.align		4
.L_15:
        /*0008*/ 	.byte	0x04, 0x17
        /*000a*/ 	.short	(.L_17 - .L_16)
.L_16:
        /*000c*/ 	.word	0x00000000
        /*0010*/ 	.short	0x0006
        /*0012*/ 	.short	0x0024
        /*0014*/ 	.byte	0x00, 0xf0, 0x11, 0x00


	//----- nvinfo : EIATTR_KPARAM_INFO
	.align		4
.L_17:
        /*0018*/ 	.byte	0x04, 0x17
        /*001a*/ 	.short	(.L_19 - .L_18)
.L_18:
        /*001c*/ 	.word	0x00000000
        /*0020*/ 	.short	0x0005
        /*0022*/ 	.short	0x0020
        /*0024*/ 	.byte	0x00, 0xf0, 0x11, 0x00


	//----- nvinfo : EIATTR_KPARAM_INFO
	.align		4
.L_19:
        /*0028*/ 	.byte	0x04, 0x17
        /*002a*/ 	.short	(.L_21 - .L_20)
.L_20:
        /*002c*/ 	.word	0x00000000
        /*0030*/ 	.short	0x0004
        /*0032*/ 	.short	0x001c
        /*0034*/ 	.byte	0x00, 0xf0, 0x11, 0x00


	//----- nvinfo : EIATTR_KPARAM_INFO
	.align		4
.L_21:
        /*0038*/ 	.byte	0x04, 0x17
        /*003a*/ 	.short	(.L_23 - .L_22)
.L_22:
        /*003c*/ 	.word	0x00000000
        /*0040*/ 	.short	0x0003
        /*0042*/ 	.short	0x0018
        /*0044*/ 	.byte	0x00, 0xf0, 0x11, 0x00


	//----- nvinfo : EIATTR_KPARAM_INFO
	.align		4
.L_23:
        /*0048*/ 	.byte	0x04, 0x17
        /*004a*/ 	.short	(.L_25 - .L_24)
.L_24:
        /*004c*/ 	.word	0x00000000
        /*0050*/ 	.short	0x0002
        /*0052*/ 	.short	0x0010
        /*0054*/ 	.byte	0x00, 0xf5, 0x21, 0x00


	//----- nvinfo : EIATTR_KPARAM_INFO
	.align		4
.L_25:
        /*0058*/ 	.byte	0x04, 0x17
        /*005a*/ 	.short	(.L_27 - .L_26)
.L_26:
        /*005c*/ 	.word	0x00000000
        /*0060*/ 	.short	0x0001
        /*0062*/ 	.short	0x0008
        /*0064*/ 	.byte	0x00, 0xf5, 0x21, 0x00


	//----- nvinfo : EIATTR_KPARAM_INFO
	.align		4
.L_27:
        /*0068*/ 	.byte	0x04, 0x17
        /*006a*/ 	.short	(.L_29 - .L_28)
.L_28:
        /*006c*/ 	.word	0x00000000
        /*0070*/ 	.short	0x0000
        /*0072*/ 	.short	0x0000
        /*0074*/ 	.byte	0x00, 0xf5, 0x21, 0x00


	//----- nvinfo : EIATTR_SPARSE_MMA_MASK
	.align		4
.L_29:
        /*0078*/ 	.byte	0x03, 0x50
        /*007a*/ 	.short	0x0000


	//----- nvinfo : EIATTR_MAXREG_COUNT
	.align		4
        /*007c*/ 	.byte	0x03, 0x1b
        /*007e*/ 	.short	0x00ff


	//----- nvinfo : EIATTR_MERCURY_ISA_VERSION
	.align		4
        /*0080*/ 	.byte	0x03, 0x5f
        /*0082*/ 	.short	0x0101


	//----- nvinfo : EIATTR_VRC_CTA_INIT_COUNT
	.align		4
        /*0084*/ 	.byte	0x02, 0x4a
	.zero		1
	.zero		1


	//----- nvinfo : EIATTR_EXIT_INSTR_OFFSETS
	.align		4
        /*0088*/ 	.byte	0x04, 0x1c
        /*008a*/ 	.short	(.L_31 - .L_30)


	//   ....[0]....
.L_30:
        /*008c*/ 	.word	0x00001ed0


	//----- nvinfo : EIATTR_CRS_STACK_SIZE
	.align		4
.L_31:
        /*0090*/ 	.byte	0x04, 0x1e
        /*0092*/ 	.short	(.L_33 - .L_32)
.L_32:
        /*0094*/ 	.word	0x00000000


	//----- nvinfo : EIATTR_CBANK_PARAM_SIZE
	.align		4
.L_33:
        /*0098*/ 	.byte	0x03, 0x19
        /*009a*/ 	.short	0x0028


	//----- nvinfo : EIATTR_PARAM_CBANK
	.align		4
        /*009c*/ 	.byte	0x04, 0x0a
        /*009e*/ 	.short	(.L_35 - .L_34)
	.align		4
.L_34:
        /*00a0*/ 	.word	index@(.nv.constant0._Z11sobel_basicPhPcS0_iiii)
        /*00a4*/ 	.short	0x0380
        /*00a6*/ 	.short	0x0028


	//----- nvinfo : EIATTR_SW_WAR
	.align		4
.L_35:
        /*00a8*/ 	.byte	0x04, 0x36
        /*00aa*/ 	.short	(.L_37 - .L_36)
.L_36:
        /*00ac*/ 	.word	0x00000008
.L_37:


//--------------------- .nv.info._Z14convolve_basicPhPciiii --------------------------
	.section	.nv.info._Z14convolve_basicPhPciiii,"",@"SHT_CUDA_INFO"
	.sectionflags	@""
	.align	4


	//----- nvinfo : EIATTR_CUDA_API_VERSION
	.align		4
        /*0000*/ 	.byte	0x04, 0x37
        /*0002*/ 	.short	(.L_39 - .L_38)
.L_38:
        /*0004*/ 	.word	0x00000082


	//----- nvinfo : EIATTR_KPARAM_INFO
	.align		4
.L_39:
        /*0008*/ 	.byte	0x04, 0x17
        /*000a*/ 	.short	(.L_41 - .L_40)
.L_40:
        /*000c*/ 	.word	0x00000000
        /*0010*/ 	.short	0x0005
        /*0012*/ 	.short	0x001c
        /*0014*/ 	.byte	0x00, 0xf0, 0x11, 0x00


	//----- nvinfo : EIATTR_KPARAM_INFO
	.align		4
.L_41:
        /*0018*/ 	.byte	0x04, 0x17
        /*001a*/ 	.short	(.L_43 - .L_42)
.L_42:
        /*001c*/ 	.word	0x00000000
        /*0020*/ 	.short	0x0004
        /*0022*/ 	.short	0x0018
        /*0024*/ 	.byte	0x00, 0xf0, 0x11, 0x00


	//----- nvinfo : EIATTR_KPARAM_INFO
	.align		4
.L_43:
        /*0028*/ 	.byte	0x04, 0x17
        /*002a*/ 	.short	(.L_45 - .L_44)
.L_44:
        /*002c*/ 	.word	0x00000000
        /*0030*/ 	.short	0x0003
        /*0032*/ 	.short	0x0014
        /*0034*/ 	.byte	0x00, 0xf0, 0x11, 0x00


	//----- nvinfo : EIATTR_KPARAM_INFO
	.align		4
.L_45:
        /*0038*/ 	.byte	0x04, 0x17
        /*003a*/ 	.short	(.L_47 - .L_46)
.L_46:
        /*003c*/ 	.word	0x00000000
        /*0040*/ 	.short	0x0002
        /*0042*/ 	.short	0x0010
        /*0044*/ 	.byte	0x00, 0xf0, 0x11, 0x00


	//----- nvinfo : EIATTR_KPARAM_INFO
	.align		4
.L_47:
        /*0048*/ 	.byte	0x04, 0x17
        /*004a*/ 	.short	(.L_49 - .L_48)
.L_48:
        /*004c*/ 	.word	0x00000000
        /*0050*/ 	.short	0x0001
        /*0052*/ 	.short	0x0008
        /*0054*/ 	.byte	0x00, 0xf5, 0x21, 0x00


	//----- nvinfo : EIATTR_KPARAM_INFO
	.align		4
.L_49:
        /*0058*/ 	.byte	0x04, 0x17
        /*005a*/ 	.short	(.L_51 - .L_50)
.L_50:
        /*005c*/ 	.word	0x00000000
        /*0060*/ 	.short	0x0000
        /*0062*/ 	.short	0x0000
        /*0064*/ 	.byte	0x00, 0xf5, 0x21, 0x00


	//----- nvinfo : EIATTR_SPARSE_MMA_MASK
	.align		4
.L_51:
        /*0068*/ 	.byte	0x03, 0x50
        /*006a*/ 	.short	0x0000


	//----- nvinfo : EIATTR_MAXREG_COUNT
	.align		4
        /*006c*/ 	.byte	0x03, 0x1b
        /*006e*/ 	.short	0x00ff


	//----- nvinfo : EIATTR_MERCURY_ISA_VERSION
	.align		4
        /*0070*/ 	.byte	0x03, 0x5f
        /*0072*/ 	.short	0x0101


	//----- nvinfo : EIATTR_VRC_CTA_INIT_COUNT
	.align		4
        /*0074*/ 	.byte	0x02, 0x4a
	.zero		1
	.zero		1


	//----- nvinfo : EIATTR_EXIT_INSTR_OFFSETS
	.align		4
        /*0078*/ 	.byte	0x04, 0x1c
        /*007a*/ 	.short	(.L_53 - .L_52)


	//   ....[0]....
.L_52:
        /*007c*/ 	.word	0x00000e50


	//----- nvinfo : EIATTR_CRS_STACK_SIZE
	.align		4
.L_53:
        /*0080*/ 	.byte	0x04, 0x1e
        /*0082*/ 	.short	(.L_55 - .L_54)
.L_54:
        /*0084*/ 	.word	0x00000000


	//----- nvinfo : EIATTR_CBANK_PARAM_SIZE
	.align		4
.L_55:
        /*0088*/ 	.byte	0x03, 0x19
        /*008a*/ 	.short	0x0020


	//----- nvinfo : EIATTR_PARAM_CBANK
	.align		4
        /*008c*/ 	.byte	0x04, 0x0a
        /*008e*/ 	.short	(.L_57 - .L_56)
	.align		4
.L_56:
        /*0090*/ 	.word	index@(.nv.constant0._Z14convolve_basicPhPciiii)
        /*0094*/ 	.short	0x0380
        /*0096*/ 	.short	0x0020


	//----- nvinfo : EIATTR_SW_WAR
	.align		4
.L_57:
        /*0098*/ 	.byte	0x04, 0x36
        /*009a*/ 	.short	(.L_59 - .L_58)
.L_58:
        /*009c*/ 	.word	0x00000008
.L_59:


//--------------------- .nv.callgraph             --------------------------
	.section	.nv.callgraph,"",@"SHT_CUDA_CALLGRAPH"
	.align	4
	.sectionentsize	8
	.align		4
        /*0000*/ 	.word	0x00000000
	.align		4
        /*0004*/ 	.word	0xffffffff
	.align		4
        /*0008*/ 	.word	0x00000000
	.align		4
        /*000c*/ 	.word	0xfffffffe
	.align		4
        /*0010*/ 	.word	0x00000000
	.align		4
        /*0014*/ 	.word	0xfffffffd
	.align		4
        /*0018*/ 	.word	0x00000000
	.align		4
        /*001c*/ 	.word	0xfffffffc


//--------------------- .text._Z11sobel_basicPhPcS0_iiii --------------------------
	.section	.text._Z11sobel_basicPhPcS0_iiii,"ax",@progbits
	.align	128
        .global         _Z11sobel_basicPhPcS0_iiii
        .type           _Z11sobel_basicPhPcS0_iiii,@function
        .size           _Z11sobel_basicPhPcS0_iiii,(.L_x_28 - _Z11sobel_basicPhPcS0_iiii)
        .other          _Z11sobel_basicPhPcS0_iiii,@"STO_CUDA_ENTRY STV_DEFAULT"
_Z11sobel_basicPhPcS0_iiii:
.text._Z11sobel_basicPhPcS0_iiii:
[----:B------:R-:W-:Y:S01]  /*0000*/  LDC R1, c[0x0][0x37c] ;  /* 0x0000df00ff017b82 */ /* 0x000fe20000000800 */
[----:B------:R-:W0:Y:S07]  /*0010*/  S2R R5, SR_TID.Y ;  /* 0x0000000000057919 */ /* 0x000e2e0000002200 */
[----:B------:R-:W1:Y:S01]  /*0020*/  LDC R2, c[0x0][0x360] ;  /* 0x0000d800ff027b82 */ /* 0x000e620000000800 */
[----:B------:R-:W2:Y:S01]  /*0030*/  LDCU.64 UR8, c[0x0][0x398] ;  /* 0x00007300ff0877ac */ /* 0x000ea20008000a00 */
[----:B------:R-:W-:Y:S01]  /*0040*/  BSSY.RECONVERGENT B0, `(.L_x_0) ;  /* 0x0000141000007945 */ /* 0x000fe20003800200 */
[----:B------:R-:W1:Y:S01]  /*0050*/  S2R R3, SR_TID.X ;  /* 0x0000000000037919 */ /* 0x000e620000002100 */
[----:B------:R-:W-:Y:S01]  /*0060*/  IMAD.MOV.U32 R4, RZ, RZ, RZ ;  /* 0x000000ffff047224 */ /* 0x000fe200078e00ff */
[----:B------:R-:W3:Y:S03]  /*0070*/  LDCU.64 UR4, c[0x0][0x358] ;  /* 0x00006b00ff0477ac */ /* 0x000ee60008000a00 */
[----:B------:R-:W0:Y:S01]  /*0080*/  S2UR UR7, SR_CTAID.Y ;  /* 0x00000000000779c3 */ /* 0x000e220000002600 */
[----:B------:R-:W4:Y:S01]  /*0090*/  LDCU UR18, c[0x0][0x398] ;  /* 0x00007300ff1277ac */ /* 0x000f220008000800 */
[----:B------:R-:W0:Y:S06]  /*00a0*/  LDCU UR19, c[0x0][0x3a0] ;  /* 0x00007400ff1377ac */ /* 0x000e2c0008000800 */
[----:B------:R-:W0:Y:S08]  /*00b0*/  LDC R0, c[0x0][0x364] ;  /* 0x0000d900ff007b82 */ /* 0x000e300000000800 */
[----:B------:R-:W1:Y:S08]  /*00c0*/  S2UR UR6, SR_CTAID.X ;  /* 0x00000000000679c3 */ /* 0x000e700000002500 */
[----:B------:R-:W5:Y:S01]  /*00d0*/  LDC.64 R6, c[0x0][0x3a0] ;  /* 0x0000e800ff067b82 */ /* 0x000f620000000a00 */
[----:B0-----:R-:W-:-:S05]  /*00e0*/  IMAD R0, R0, UR7, R5 ;  /* 0x0000000700007c24 */ /* 0x001fca000f8e0205 */
[----:B--2---:R-:W-:Y:S01]  /*00f0*/  ISETP.GE.AND P0, PT, R0, UR9, PT ;  /* 0x0000000900007c0c */ /* 0x004fe2000bf06270 */
[----:B-1----:R-:W-:Y:S01]  /*0100*/  IMAD R2, R2, UR6, R3 ;  /* 0x0000000602027c24 */ /* 0x002fe2000f8e0203 */
[----:B------:R-:W0:Y:S04]  /*0110*/  LDCU.64 UR6, c[0x0][0x390] ;  /* 0x00007200ff0677ac */ /* 0x000e280008000a00 */
[----:B------:R-:W-:Y:S01]  /*0120*/  ISETP.GE.OR P0, PT, R2, UR8, P0 ;  /* 0x0000000802007c0c */ /* 0x000fe20008706670 */
[----:B------:R-:W1:Y:S01]  /*0130*/  LDCU.128 UR8, c[0x0][0x380] ;  /* 0x00007000ff0877ac */ /* 0x000e620008000c00 */
[----:B-----5:R-:W-:-:S04]  /*0140*/  LOP3.LUT R3, R6, R7, RZ, 0xfc, !PT ;  /* 0x0000000706037212 */ /* 0x020fc800078efcff */
[----:B------:R-:W-:-:S04]  /*0150*/  SHF.R.U32.HI R3, RZ, 0x1f, R3 ;  /* 0x0000001fff037819 */ /* 0x000fc80000011603 */
[----:B------:R-:W-:Y:S01]  /*0160*/  ISETP.EQ.U32.OR P0, PT, R3, 0x1, P0 ;  /* 0x000000010300780c */ /* 0x000fe20000702470 */
[----:B------:R-:W-:-:S12]  /*0170*/  IMAD.MOV.U32 R3, RZ, RZ, RZ ;  /* 0x000000ffff037224 */ /* 0x000fd800078e00ff */
[----:B01-34-:R-:W-:Y:S05]  /*0180*/  @P0 BRA `(.L_x_1) ;  /* 0x0000001000b00947 */ /* 0x01bfea0003800000 */
[----:B------:R-:W-:Y:S02]  /*0190*/  HFMA2 R4, -RZ, RZ, 0, 0 ;  /* 0x00000000ff047431 */ /* 0x000fe400000001ff */
[----:B------:R-:W-:Y:S02]  /*01a0*/  IMAD.MOV R5, RZ, RZ, -R7 ;  /* 0x000000ffff057224 */ /* 0x000fe400078e0a07 */
[----:B------:R-:W-:-:S07]  /*01b0*/  IMAD.MOV.U32 R3, RZ, RZ, RZ ;  /* 0x000000ffff037224 */ /* 0x000fce00078e00ff */
.L_x_8:
[----:B------:R-:W0:Y:S01]  /*01c0*/  LDCU UR12, c[0x0][0x3a0] ;  /* 0x00007400ff0c77ac */ /* 0x000e220008000800 */
[----:B------:R-:W-:Y:S02]  /*01d0*/  IMAD.IADD R6, R0, 0x1, R5 ;  /* 0x0000000100067824 */ /* 0x000fe400078e0205 */
[----:B------:R-:W-:Y:S01]  /*01e0*/  IMAD.MOV.U32 R22, RZ, RZ, RZ ;  /* 0x000000ffff167224 */ /* 0x000fe200078e00ff */
[----:B------:R-:W1:Y:S01]  /*01f0*/  LDCU UR13, c[0x0][0x398] ;  /* 0x00007300ff0d77ac */ /* 0x000e620008000800 */
[----:B0-----:R-:W-:Y:S01]  /*0200*/  IMAD.U32 R18, RZ, RZ, UR12 ;  /* 0x0000000cff127e24 */ /* 0x001fe2000f8e00ff */
[----:B-1----:R-:W-:-:S03]  /*0210*/  MOV R7, UR13 ;  /* 0x0000000d00077c02 */ /* 0x002fc60008000f00 */
[C---:B------:R-:W-:Y:S01]  /*0220*/  IMAD.SHL.U32 R9, R18.reuse, 0x2, RZ ;  /* 0x0000000212097824 */ /* 0x040fe200078e00ff */
[----:B------:R-:W-:Y:S01]  /*0230*/  ISETP.GE.U32.AND P0, PT, R18, 0x7, PT ;  /* 0x000000071200780c */ /* 0x000fe20003f06070 */
[----:B------:R-:W-:-:S12]  /*0240*/  IMAD R8, R6, R7, RZ ;  /* 0x0000000706087224 */ /* 0x000fd800078e02ff */
[----:B------:R-:W-:Y:S05]  /*0250*/  @!P0 BRA `(.L_x_2) ;  /* 0x0000000400b88947 */ /* 0x000fea0003800000 */
[----:B------:R-:W0:Y:S01]  /*0260*/  LDCU UR12, c[0x0][0x39c] ;  /* 0x00007380ff0c77ac */ /* 0x000e220008000800 */
[C---:B------:R-:W-:Y:S01]  /*0270*/  IADD3 R22, PT, PT, R9.reuse, 0x1, -R18 ;  /* 0x0000000109167810 */ /* 0x040fe20007ffe812 */
[----:B------:R-:W-:Y:S01]  /*0280*/  IMAD R23, R9, R5, R5 ;  /* 0x0000000509177224 */ /* 0x000fe200078e0205 */
[----:B------:R-:W-:Y:S01]  /*0290*/  MOV R17, 0x3 ;  /* 0x0000000300117802 */ /* 0x000fe20000000f00 */
[----:B------:R-:W-:Y:S01]  /*02a0*/  IMAD.IADD R21, R2, 0x1, R8 ;  /* 0x0000000102157824 */ /* 0x000fe200078e0208 */
[----:B------:R-:W-:Y:S01]  /*02b0*/  LOP3.LUT R22, R22, 0xfffffff8, RZ, 0xc0, !PT ;  /* 0xfffffff816167812 */ /* 0x000fe200078ec0ff */
[----:B------:R-:W-:-:S04]  /*02c0*/  IMAD.MOV.U32 R16, RZ, RZ, R2 ;  /* 0x000000ffff107224 */ /* 0x000fc800078e0002 */
[----:B------:R-:W-:Y:S01]  /*02d0*/  IMAD.MOV R19, RZ, RZ, -R22 ;  /* 0x000000ffff137224 */ /* 0x000fe200078e0a16 */
[----:B0-----:R-:W-:-:S13]  /*02e0*/  ISETP.GE.AND P2, PT, R6, UR12, PT ;  /* 0x0000000c06007c0c */ /* 0x001fda000bf46270 */
.L_x_3:
[----:B------:R-:W-:-:S05]  /*02f0*/  IMAD.U32 R7, RZ, RZ, UR18 ;  /* 0x00000012ff077e24 */ /* 0x000fca000f8e00ff */
[----:B------:R-:W-:-:S04]  /*0300*/  ISETP.GE.OR P0, PT, R16, R7, P2 ;  /* 0x000000071000720c */ /* 0x000fc80001706670 */
[----:B------:R-:W-:-:S04]  /*0310*/  ISETP.LT.OR P0, PT, R16, RZ, P0 ;  /* 0x000000ff1000720c */ /* 0x000fc80000701670 */
[----:B------:R-:W-:-:S13]  /*0320*/  ISETP.LT.OR P0, PT, R6, RZ, P0 ;  /* 0x000000ff0600720c */ /* 0x000fda0000701670 */
[----:B------:R-:W-:Y:S02]  /*0330*/  @!P0 IADD3 R10, P1, PT, R21, UR8, RZ ;  /* 0x00000008150a8c10 */ /* 0x000fe4000ff3e0ff */
[----:B------:R-:W-:Y:S02]  /*0340*/  @!P0 SHF.R.S32.HI R15, RZ, 0x1f, R23 ;  /* 0x0000001fff0f8819 */ /* 0x000fe40000011417 */
[----:B------:R-:W-:Y:S02]  /*0350*/  @!P0 IADD3 R12, P3, PT, R23, UR10, RZ ;  /* 0x0000000a170c8c10 */ /* 0x000fe4000ff7e0ff */
[----:B------:R-:W-:Y:S02]  /*0360*/  @!P0 LEA.HI.X.SX32 R11, R21, UR9, 0x1, P1 ;  /* 0x00000009150b8c11 */ /* 0x000fe400088f0eff */
[----:B------:R-:W-:-:S03]  /*0370*/  @!P0 IADD3.X R13, PT, PT, R15, UR11, RZ, P3, !PT ;  /* 0x0000000b0f0d8c10 */ /* 0x000fc60009ffe4ff */
[----:B------:R0:W2:Y:S04]  /*0380*/  @!P0 LDG.E.U8 R20, desc[UR4][R10.64] ;  /* 0x000000040a148981 */ /* 0x0000a8000c1e1100 */
[----:B------:R1:W2:Y:S01]  /*0390*/  @!P0 LDG.E.S8 R24, desc[UR4][R12.64] ;  /* 0x000000040c188981 */ /* 0x0002a2000c1e1300 */
[----:B------:R-:W-:Y:S01]  /*03a0*/  @!P0 IADD3 R14, P1, PT, R23, UR6, RZ ;  /* 0x00000006170e8c10 */ /* 0x000fe2000ff3e0ff */
[----:B------:R-:W-:Y:S01]  /*03b0*/  VIADD R26, R16, 0x1 ;  /* 0x00000001101a7836 */ /* 0x000fe20000000000 */
[----:B------:R-:W-:Y:S01]  /*03c0*/  MOV R18, UR19 ;  /* 0x0000001300127c02 */ /* 0x000fe20008000f00 */
[----:B------:R-:W-:Y:S01]  /*03d0*/  VIADD R27, R17, 0xfffffffd ;  /* 0xfffffffd111b7836 */ /* 0x000fe20000000000 */
[----:B------:R-:W-:-:S03]  /*03e0*/  @!P0 IADD3.X R15, PT, PT, R15, UR7, RZ, P1, !PT ;  /* 0x000000070f0f8c10 */ /* 0x000fc60008ffe4ff */
[----:B------:R-:W-:Y:S02]  /*03f0*/  IMAD R28, R5, R18, RZ ;  /* 0x00000012051c7224 */ /* 0x000fe400078e02ff */
[----:B------:R3:W4:Y:S01]  /*0400*/  @!P0 LDG.E.S8 R25, desc[UR4][R14.64] ;  /* 0x000000040e198981 */ /* 0x000722000c1e1300 */
[----:B------:R-:W-:Y:S01]  /*0410*/  ISETP.GE.OR P1, PT, R26, R7, P2 ;  /* 0x000000071a00720c */ /* 0x000fe20001726670 */
[----:B------:R-:W-:Y:S01]  /*0420*/  IMAD R28, R28, 0x2, R5 ;  /* 0x000000021c1c7824 */ /* 0x000fe200078e0205 */
[----:B------:R-:W-:Y:S02]  /*0430*/  SHF.R.S32.HI R29, RZ, 0x1f, R27 ;  /* 0x0000001fff1d7819 */ /* 0x000fe4000001141b */
[----:B------:R-:W-:Y:S02]  /*0440*/  ISETP.LT.OR P1, PT, R26, RZ, P1 ;  /* 0x000000ff1a00720c */ /* 0x000fe40000f21670 */
[----:B0-----:R-:W-:Y:S02]  /*0450*/  IADD3 R11, P3, PT, R28, R27, RZ ;  /* 0x0000001b1c0b7210 */ /* 0x001fe40007f7e0ff */
[----:B------:R-:W-:-:S02]  /*0460*/  ISETP.LT.OR P1, PT, R6, RZ, P1 ;  /* 0x000000ff0600720c */ /* 0x000fc40000f21670 */
[----:B------:R-:W-:Y:S02]  /*0470*/  LEA.HI.X.SX32 R29, R28, R29, 0x1, P3 ;  /* 0x0000001d1c1d7211 */ /* 0x000fe400018f0eff */
[----:B-1----:R-:W-:Y:S02]  /*0480*/  SHF.R.S32.HI R13, RZ, 0x1f, R8 ;  /* 0x0000001fff0d7819 */ /* 0x002fe40000011408 */
[----:B------:R-:W-:Y:S02]  /*0490*/  SHF.R.S32.HI R26, RZ, 0x1f, R16 ;  /* 0x0000001fff1a7819 */ /* 0x000fe40000011410 */
[----:B------:R-:W-:Y:S02]  /*04a0*/  IADD3 R10, P3, P4, R16, UR8, R8 ;  /* 0x00000008100a7c10 */ /* 0x000fe4000fc7e008 */
[C---:B------:R-:W-:Y:S02]  /*04b0*/  IADD3 R12, P5, PT, R11.reuse, UR6, RZ ;  /* 0x000000060b0c7c10 */ /* 0x040fe4000ffbe0ff */
[----:B---3--:R-:W-:-:S02]  /*04c0*/  IADD3 R14, P6, PT, R11, UR10, RZ ;  /* 0x0000000a0b0e7c10 */ /* 0x008fc4000ffde0ff */
[----:B------:R-:W-:Y:S02]  /*04d0*/  IADD3.X R11, PT, PT, R26, UR9, R13, P3, P4 ;  /* 0x000000091a0b7c10 */ /* 0x000fe40009fe840d */
[C---:B------:R-:W-:Y:S02]  /*04e0*/  IADD3.X R13, PT, PT, R29.reuse, UR7, RZ, P5, !PT ;  /* 0x000000071d0d7c10 */ /* 0x040fe4000affe4ff */
[----:B------:R-:W-:-:S03]  /*04f0*/  IADD3.X R15, PT, PT, R29, UR11, RZ, P6, !PT ;  /* 0x0000000b1d0f7c10 */ /* 0x000fc6000b7fe4ff */
[----:B------:R-:W3:Y:S04]  /*0500*/  @!P1 LDG.E.S8 R27, desc[UR4][R12.64+0x1] ;  /* 0x000001040c1b9981 */ /* 0x000ee8000c1e1300 */
[----:B------:R-:W5:Y:S01]  /*0510*/  @!P1 LDG.E.S8 R26, desc[UR4][R14.64+0x1] ;  /* 0x000001040e1a9981 */ /* 0x000f62000c1e1300 */
[----:B--2---:R-:W-:-:S03]  /*0520*/  @!P0 IMAD R3, R20, R24, R3 ;  /* 0x0000001814038224 */ /* 0x004fc600078e0203 */
[----:B------:R-:W5:Y:S01]  /*0530*/  @!P1 LDG.E.U8 R24, desc[UR4][R10.64+0x1] ;  /* 0x000001040a189981 */ /* 0x000f62000c1e1100 */
[----:B----4-:R-:W-:Y:S01]  /*0540*/  @!P0 IMAD R4, R20, R25, R4 ;  /* 0x0000001914048224 */ /* 0x010fe200078e0204 */
[----:B------:R-:W-:-:S04]  /*0550*/  IADD3 R20, PT, PT, R16, 0x2, RZ ;  /* 0x0000000210147810 */ /* 0x000fc80007ffe0ff */
[----:B------:R-:W-:-:S04]  /*0560*/  ISETP.GE.OR P0, PT, R20, R7, P2 ;  /* 0x000000071400720c */ /* 0x000fc80001706670 */
[----:B------:R-:W-:-:S04]  /*0570*/  ISETP.LT.OR P0, PT, R20, RZ, P0 ;  /* 0x000000ff1400720c */ /* 0x000fc80000701670 */
[----:B------:R-:W-:Y:S01]  /*0580*/  ISETP.LT.OR P0, PT, R6, RZ, P0 ;  /* 0x000000ff0600720c */ /* 0x000fe20000701670 */
[----:B------:R-:W-:-:S12]  /*0590*/  VIADD R20, R16, 0x3 ;  /* 0x0000000310147836 */ /* 0x000fd80000000000 */
[----:B------:R-:W2:Y:S01]  /*05a0*/  @!P0 LDG.E.S8 R25, desc[UR4][R14.64+0x2] ;  /* 0x000002040e198981 */ /* 0x000ea2000c1e1300 */
[C---:B-----5:R-:W-:Y:S02]  /*05b0*/  @!P1 IMAD R3, R24.reuse, R26, R3 ;  /* 0x0000001a18039224 */ /* 0x060fe400078e0203 */
[----:B---3--:R-:W-:Y:S02]  /*05c0*/  @!P1 IMAD R4, R24, R27, R4 ;  /* 0x0000001b18049224 */ /* 0x008fe400078e0204 */
[----:B------:R-:W3:Y:S04]  /*05d0*/  @!P0 LDG.E.U8 R24, desc[UR4][R10.64+0x2] ;  /* 0x000002040a188981 */ /* 0x000ee8000c1e1100 */
[----:B------:R-:W3:Y:S01]  /*05e0*/  @!P0 LDG.E.S8 R27, desc[UR4][R12.64+0x2] ;  /* 0x000002040c1b8981 */ /* 0x000ee2000c1e1300 */
[----:B------:R-:W-:-:S04]  /*05f0*/  ISETP.GE.OR P1, PT, R20, R7, P2 ;  /* 0x000000071400720c */ /* 0x000fc80001726670 */
[----:B------:R-:W-:-:S04]  /*0600*/  ISETP.LT.OR P1, PT, R20, RZ, P1 ;  /* 0x000000ff1400720c */ /* 0x000fc80000f21670 */
[----:B------:R-:W-:-:S13]  /*0610*/  ISETP.LT.OR P1, PT, R6, RZ, P1 ;  /* 0x000000ff0600720c */ /* 0x000fda0000f21670 */
[----:B------:R-:W4:Y:S04]  /*0620*/  @!P1 LDG.E.U8 R20, desc[UR4][R10.64+0x3] ;  /* 0x000003040a149981 */ /* 0x000f28000c1e1100 */
[----:B------:R-:W4:Y:S01]  /*0630*/  @!P1 LDG.E.S8 R26, desc[UR4][R14.64+0x3] ;  /* 0x000003040e1a9981 */ /* 0x000f22000c1e1300 */
[----:B---3--:R-:W-:-:S03]  /*0640*/  @!P0 IMAD R4, R24, R27, R4 ;  /* 0x0000001b18048224 */ /* 0x008fc600078e0204 */
[----:B------:R-:W3:Y:S01]  /*0650*/  @!P1 LDG.E.S8 R27, desc[UR4][R12.64+0x3] ;  /* 0x000003040c1b9981 */ /* 0x000ee2000c1e1300 */
[----:B--2---:R-:W-:Y:S02]  /*0660*/  @!P0 IMAD R3, R24, R25, R3 ;  /* 0x0000001918038224 */ /* 0x004fe400078e0203 */
[----:B------:R-:W-:-:S05]  /*0670*/  VIADD R24, R16, 0x4 ;  /* 0x0000000410187836 */ /* 0x000fca0000000000 */
[----:B------:R-:W-:-:S04]  /*0680*/  ISETP.GE.OR P0, PT, R24, R7, P2 ;  /* 0x000000071800720c */ /* 0x000fc80001706670 */
[----:B------:R-:W-:-:S04]  /*0690*/  ISETP.LT.OR P0, PT, R24, RZ, P0 ;  /* 0x000000ff1800720c */ /* 0x000fc80000701670 */
[----:B------:R-:W-:Y:S01]  /*06a0*/  ISETP.LT.OR P0, PT, R6, RZ, P0 ;  /* 0x000000ff0600720c */ /* 0x000fe20000701670 */
[----:B----4-:R-:W-:-:S12]  /*06b0*/  @!P1 IMAD R3, R20, R26, R3 ;  /* 0x0000001a14039224 */ /* 0x010fd800078e0203 */
[----:B------:R-:W2:Y:S04]  /*06c0*/  @!P0 LDG.E.U8 R24, desc[UR4][R10.64+0x4] ;  /* 0x000004040a188981 */ /* 0x000ea8000c1e1100 */
[----:B------:R-:W2:Y:S04]  /*06d0*/  @!P0 LDG.E.S8 R26, desc[UR4][R14.64+0x4] ;  /* 0x000004040e1a8981 */ /* 0x000ea8000c1e1300 */
[----:B------:R-:W4:Y:S01]  /*06e0*/  @!P0 LDG.E.S8 R25, desc[UR4][R12.64+0x4] ;  /* 0x000004040c198981 */ /* 0x000f22000c1e1300 */
[----:B---3--:R-:W-:Y:S01]  /*06f0*/  @!P1 IMAD R4, R20, R27, R4 ;  /* 0x0000001b14049224 */ /* 0x008fe200078e0204 */
[----:B------:R-:W-:-:S04]  /*0700*/  IADD3 R20, PT, PT, R16, 0x5, RZ ;  /* 0x0000000510147810 */ /* 0x000fc80007ffe0ff */
[----:B------:R-:W-:-:S04]  /*0710*/  ISETP.GE.OR P1, PT, R20, R7, P2 ;  /* 0x000000071400720c */ /* 0x000fc80001726670 */
[----:B------:R-:W-:Y:S01]  /*0720*/  ISETP.LT.OR P1, PT, R20, RZ, P1 ;  /* 0x000000ff1400720c */ /* 0x000fe20000f21670 */
[----:B------:R-:W-:-:S05]  /*0730*/  VIADD R20, R16, 0x6 ;  /* 0x0000000610147836 */ /* 0x000fca0000000000 */
[----:B------:R-:W-:-:S04]  /*0740*/  ISETP.GE.OR P3, PT, R20, R7, P2 ;  /* 0x000000071400720c */ /* 0x000fc80001766670 */
[----:B------:R-:W-:Y:S01]  /*0750*/  ISETP.LT.OR P3, PT, R20, RZ, P3 ;  /* 0x000000ff1400720c */ /* 0x000fe20001f61670 */
[----:B------:R-:W-:Y:S01]  /*0760*/  VIADD R20, R16, 0x7 ;  /* 0x0000000710147836 */ /* 0x000fe20000000000 */
[----:B------:R-:W-:-:S04]  /*0770*/  ISETP.LT.OR P1, PT, R6, RZ, P1 ;  /* 0x000000ff0600720c */ /* 0x000fc80000f21670 */
[----:B------:R-:W-:Y:S02]  /*0780*/  ISETP.GE.OR P4, PT, R20, R7, P2 ;  /* 0x000000071400720c */ /* 0x000fe40001786670 */
[----:B------:R-:W-:Y:S02]  /*0790*/  ISETP.LT.OR P3, PT, R6, RZ, P3 ;  /* 0x000000ff0600720c */ /* 0x000fe40001f61670 */
[----:B------:R-:W-:-:S04]  /*07a0*/  ISETP.LT.OR P4, PT, R20, RZ, P4 ;  /* 0x000000ff1400720c */ /* 0x000fc80002781670 */
[----:B------:R-:W-:Y:S01]  /*07b0*/  ISETP.LT.OR P4, PT, R6, RZ, P4 ;  /* 0x000000ff0600720c */ /* 0x000fe20002781670 */
[C---:B--2---:R-:W-:Y:S01]  /*07c0*/  @!P0 IMAD R3, R24.reuse, R26, R3 ;  /* 0x0000001a18038224 */ /* 0x044fe200078e0203 */
[----:B------:R-:W2:Y:S01]  /*07d0*/  @!P1 LDG.E.S8 R27, desc[UR4][R12.64+0x5] ;  /* 0x000005040c1b9981 */ /* 0x000ea2000c1e1300 */
[----:B----4-:R-:W-:-:S03]  /*07e0*/  @!P0 IMAD R4, R24, R25, R4 ;  /* 0x0000001918048224 */ /* 0x010fc600078e0204 */
[----:B------:R-:W2:Y:S04]  /*07f0*/  @!P1 LDG.E.U8 R24, desc[UR4][R10.64+0x5] ;  /* 0x000005040a189981 */ /* 0x000ea8000c1e1100 */
[----:B------:R-:W3:Y:S04]  /*0800*/  @!P1 LDG.E.S8 R25, desc[UR4][R14.64+0x5] ;  /* 0x000005040e199981 */ /* 0x000ee8000c1e1300 */
[----:B------:R-:W4:Y:S04]  /*0810*/  @!P3 LDG.E.U8 R20, desc[UR4][R10.64+0x6] ;  /* 0x000006040a14b981 */ /* 0x000f28000c1e1100 */
[----:B------:R-:W4:Y:S04]  /*0820*/  @!P3 LDG.E.S8 R26, desc[UR4][R14.64+0x6] ;  /* 0x000006040e1ab981 */ /* 0x000f28000c1e1300 */
[----:B------:R-:W5:Y:S04]  /*0830*/  @!P3 LDG.E.S8 R29, desc[UR4][R12.64+0x6] ;  /* 0x000006040c1db981 */ /* 0x000f68000c1e1300 */
[----:B------:R-:W5:Y:S04]  /*0840*/  @!P4 LDG.E.U8 R28, desc[UR4][R10.64+0x7] ;  /* 0x000007040a1cc981 */ /* 0x000f68000c1e1100 */
[----:B------:R-:W5:Y:S04]  /*0850*/  @!P4 LDG.E.S8 R14, desc[UR4][R14.64+0x7] ;  /* 0x000007040e0ec981 */ /* 0x000f68000c1e1300 */
[----:B------:R-:W5:Y:S01]  /*0860*/  @!P4 LDG.E.S8 R13, desc[UR4][R12.64+0x7] ;  /* 0x000007040c0dc981 */ /* 0x000f62000c1e1300 */
[----:B------:R-:W-:-:S04]  /*0870*/  IADD3 R19, PT, PT, R19, 0x8, RZ ;  /* 0x0000000813137810 */ /* 0x000fc80007ffe0ff */
[----:B------:R-:W-:Y:S01]  /*0880*/  ISETP.NE.AND P0, PT, R19, RZ, PT ;  /* 0x000000ff1300720c */ /* 0x000fe20003f05270 */
[----:B------:R-:W-:Y:S01]  /*0890*/  VIADD R17, R17, 0x8 ;  /* 0x0000000811117836 */ /* 0x000fe20000000000 */
[----:B------:R-:W-:Y:S01]  /*08a0*/  IADD3 R23, PT, PT, R23, 0x8, RZ ;  /* 0x0000000817177810 */ /* 0x000fe20007ffe0ff */
[----:B------:R-:W-:Y:S02]  /*08b0*/  VIADD R16, R16, 0x8 ;  /* 0x0000000810107836 */ /* 0x000fe40000000000 */
[----:B------:R-:W-:Y:S02]  /*08c0*/  VIADD R21, R21, 0x8 ;  /* 0x0000000815157836 */ /* 0x000fe40000000000 */
[C---:B--2---:R-:W-:Y:S02]  /*08d0*/  @!P1 IMAD R4, R24.reuse, R27, R4 ;  /* 0x0000001b18049224 */ /* 0x044fe400078e0204 */
[----:B---3--:R-:W-:-:S04]  /*08e0*/  @!P1 IMAD R3, R24, R25, R3 ;  /* 0x0000001918039224 */ /* 0x008fc800078e0203 */
[C---:B----4-:R-:W-:Y:S02]  /*08f0*/  @!P3 IMAD R3, R20.reuse, R26, R3 ;  /* 0x0000001a1403b224 */ /* 0x050fe400078e0203 */
[----:B-----5:R-:W-:Y:S02]  /*0900*/  @!P3 IMAD R4, R20, R29, R4 ;  /* 0x0000001d1404b224 */ /* 0x020fe400078e0204 */
[C---:B------:R-:W-:Y:S02]  /*0910*/  @!P4 IMAD R3, R28.reuse, R14, R3 ;  /* 0x0000000e1c03c224 */ /* 0x040fe400078e0203 */
[----:B------:R-:W-:Y:S01]  /*0920*/  @!P4 IMAD R4, R28, R13, R4 ;  /* 0x0000000d1c04c224 */ /* 0x000fe200078e0204 */
[----:B------:R-:W-:Y:S06]  /*0930*/  @P0 BRA `(.L_x_3) ;  /* 0xfffffff8006c0947 */ /* 0x000fec000383ffff */
.L_x_2:
[----:B------:R-:W-:-:S04]  /*0940*/  IADD3 R10, PT, PT, R9, 0x1, -R18 ;  /* 0x00000001090a7810 */ /* 0x000fc80007ffe812 */
[----:B------:R-:W-:-:S13]  /*0950*/  LOP3.LUT P0, R9, R10, 0x7, RZ, 0xc0, !PT ;  /* 0x000000070a097812 */ /* 0x000fda000780c0ff */
[----:B------:R-:W-:Y:S05]  /*0960*/  @!P0 BRA `(.L_x_4) ;  /* 0x0000000800a48947 */ /* 0x000fea0003800000 */
[----:B------:R-:W-:Y:S01]  /*0970*/  VIADD R9, R9, 0xffffffff ;  /* 0xffffffff09097836 */ /* 0x000fe20000000000 */
[----:B------:R-:W-:Y:S01]  /*0980*/  LOP3.LUT P4, RZ, R10, 0x3, RZ, 0xc0, !PT ;  /* 0x000000030aff7812 */ /* 0x000fe2000788c0ff */
[----:B------:R-:W-:-:S03]  /*0990*/  IMAD R10, R5, R18, RZ ;  /* 0x00000012050a7224 */ /* 0x000fc600078e02ff */
[----:B------:R-:W-:Y:S02]  /*09a0*/  ISETP.GE.U32.AND P0, PT, R9, 0x3, PT ;  /* 0x000000030900780c */ /* 0x000fe40003f06070 */
[----:B------:R-:W-:-:S11]  /*09b0*/  LEA R9, R10, R5, 0x1 ;  /* 0x000000050a097211 */ /* 0x000fd600078e08ff */
[----:B------:R-:W-:Y:S05]  /*09c0*/  @!P0 BRA `(.L_x_5) ;  /* 0x00000004005c8947 */ /* 0x000fea0003800000 */
[----:B------:R-:W0:Y:S01]  /*09d0*/  LDCU UR12, c[0x0][0x39c] ;  /* 0x00007380ff0c77ac */ /* 0x000e220008000800 */
[----:B------:R-:W-:Y:S01]  /*09e0*/  IMAD.IADD R19, R2, 0x1, R22 ;  /* 0x0000000102137824 */ /* 0x000fe200078e0216 */
[----:B------:R-:W1:Y:S03]  /*09f0*/  LDC.64 R16, c[0x0][0x380] ;  /* 0x0000e000ff107b82 */ /* 0x000e660000000a00 */
[C---:B------:R-:W-:Y:S01]  /*0a00*/  VIADD R14, R19.reuse, 0x1 ;  /* 0x00000001130e7836 */ /* 0x040fe20000000000 */
[----:B------:R-:W-:-:S04]  /*0a10*/  IADD3 R24, PT, PT, R19, 0x2, RZ ;  /* 0x0000000213187810 */ /* 0x000fc80007ffe0ff */
[----:B------:R-:W2:Y:S01]  /*0a20*/  LDC.64 R10, c[0x0][0x388] ;  /* 0x0000e200ff0a7b82 */ /* 0x000ea20000000a00 */
[----:B0-----:R-:W-:-:S04]  /*0a30*/  ISETP.GE.AND P2, PT, R6, UR12, PT ;  /* 0x0000000c06007c0c */ /* 0x001fc8000bf46270 */
[CC--:B------:R-:W-:Y:S02]  /*0a40*/  ISETP.GE.OR P0, PT, R19.reuse, R7.reuse, P2 ;  /* 0x000000071300720c */ /* 0x0c0fe40001706670 */
[C---:B------:R-:W-:Y:S02]  /*0a50*/  ISETP.GE.OR P1, PT, R14.reuse, R7, P2 ;  /* 0x000000070e00720c */ /* 0x040fe40001726670 */
[----:B------:R-:W-:Y:S02]  /*0a60*/  ISETP.LT.OR P0, PT, R19, RZ, P0 ;  /* 0x000000ff1300720c */ /* 0x000fe40000701670 */
[----:B------:R-:W-:Y:S02]  /*0a70*/  ISETP.LT.OR P1, PT, R14, RZ, P1 ;  /* 0x000000ff0e00720c */ /* 0x000fe40000f21670 */
[C---:B------:R-:W-:Y:S01]  /*0a80*/  ISETP.LT.OR P0, PT, R6.reuse, RZ, P0 ;  /* 0x000000ff0600720c */ /* 0x040fe20000701670 */
[----:B------:R-:W0:Y:S01]  /*0a90*/  LDC.64 R14, c[0x0][0x380] ;  /* 0x0000e000ff0e7b82 */ /* 0x000e220000000a00 */
[----:B------:R-:W-:-:S02]  /*0aa0*/  ISETP.LT.OR P1, PT, R6, RZ, P1 ;  /* 0x000000ff0600720c */ /* 0x000fc40000f21670 */
[----:B------:R-:W-:-:S04]  /*0ab0*/  ISETP.GE.OR P3, PT, R24, R7, P2 ;  /* 0x000000071800720c */ /* 0x000fc80001766670 */
[----:B------:R-:W-:-:S05]  /*0ac0*/  ISETP.LT.OR P3, PT, R24, RZ, P3 ;  /* 0x000000ff1800720c */ /* 0x000fca0001f61670 */
[----:B------:R-:W3:Y:S01]  /*0ad0*/  @!P0 LDC.64 R12, c[0x0][0x390] ;  /* 0x0000e400ff0c8b82 */ /* 0x000ee20000000a00 */
[----:B------:R-:W-:Y:S02]  /*0ae0*/  @!P0 IMAD.IADD R21, R8, 0x1, R19 ;  /* 0x0000000108158824 */ /* 0x000fe400078e0213 */
[----:B------:R-:W-:-:S03]  /*0af0*/  @!P0 IMAD.IADD R27, R22, 0x1, R9 ;  /* 0x00000001161b8824 */ /* 0x000fc600078e0209 */
[----:B-1----:R-:W-:Y:S02]  /*0b00*/  @!P0 IADD3 R20, P6, PT, R21, R16, RZ ;  /* 0x0000001015148210 */ /* 0x002fe40007fde0ff */
[----:B------:R-:W-:Y:S02]  /*0b10*/  @!P0 SHF.R.S32.HI R23, RZ, 0x1f, R27 ;  /* 0x0000001fff178819 */ /* 0x000fe4000001141b */
[----:B--2---:R-:W-:Y:S02]  /*0b20*/  @!P0 IADD3 R10, P5, PT, R27, R10, RZ ;  /* 0x0000000a1b0a8210 */ /* 0x004fe40007fbe0ff */
[----:B------:R-:W-:Y:S02]  /*0b30*/  @!P0 LEA.HI.X.SX32 R21, R21, R17, 0x1, P6 ;  /* 0x0000001115158211 */ /* 0x000fe400030f0eff */
[----:B------:R-:W-:Y:S01]  /*0b40*/  @!P0 IADD3.X R11, PT, PT, R23, R11, RZ, P5, !PT ;  /* 0x0000000b170b8210 */ /* 0x000fe20002ffe4ff */
[----:B------:R-:W1:Y:S03]  /*0b50*/  LDC.64 R16, c[0x0][0x388] ;  /* 0x0000e200ff107b82 */ /* 0x000e660000000a00 */
[----:B------:R-:W2:Y:S01]  /*0b60*/  @!P0 LDG.E.U8 R21, desc[UR4][R20.64] ;  /* 0x0000000414158981 */ /* 0x000ea2000c1e1100 */
[----:B---3--:R-:W-:-:S03]  /*0b70*/  @!P0 IADD3 R26, P5, PT, R27, R12, RZ ;  /* 0x0000000c1b1a8210 */ /* 0x008fc60007fbe0ff */
[----:B------:R3:W2:Y:S02]  /*0b80*/  @!P0 LDG.E.S8 R20, desc[UR4][R10.64] ;  /* 0x000000040a148981 */ /* 0x0006a4000c1e1300 */
[----:B------:R-:W-:Y:S02]  /*0b90*/  @!P0 IMAD.X R27, R23, 0x1, R13, P5 ;  /* 0x00000001171b8824 */ /* 0x000fe400028e060d */
[----:B------:R-:W4:Y:S08]  /*0ba0*/  LDC.64 R12, c[0x0][0x380] ;  /* 0x0000e000ff0c7b82 */ /* 0x000f300000000a00 */
[----:B---3--:R-:W3:Y:S01]  /*0bb0*/  @!P1 LDC.64 R10, c[0x0][0x390] ;  /* 0x0000e400ff0a9b82 */ /* 0x008ee20000000a00 */
[----:B------:R-:W-:Y:S01]  /*0bc0*/  @!P1 IMAD.IADD R23, R8, 0x1, R19 ;  /* 0x0000000108179824 */ /* 0x000fe200078e0213 */
[----:B------:R-:W-:-:S04]  /*0bd0*/  ISETP.LT.OR P3, PT, R6, RZ, P3 ;  /* 0x000000ff0600720c */ /* 0x000fc80001f61670 */
[C---:B0-----:R-:W-:Y:S02]  /*0be0*/  @!P1 IADD3 R24, P5, PT, R23.reuse, R14, RZ ;  /* 0x0000000e17189210 */ /* 0x041fe40007fbe0ff */
[----:B------:R-:W-:Y:S02]  /*0bf0*/  @!P1 IADD3 R14, PT, PT, R22, 0x1, R9 ;  /* 0x00000001160e9810 */ /* 0x000fe40007ffe009 */
[----:B------:R-:W-:Y:S02]  /*0c00*/  @!P1 LEA.HI.X.SX32 R25, R23, R15, 0x1, P5 ;  /* 0x0000000f17199211 */ /* 0x000fe400028f0eff */
[----:B------:R1:W5:Y:S01]  /*0c10*/  @!P0 LDG.E.S8 R23, desc[UR4][R26.64] ;  /* 0x000000041a178981 */ /* 0x000362000c1e1300 */
[----:B------:R-:W-:Y:S02]  /*0c20*/  @!P1 SHF.R.S32.HI R15, RZ, 0x1f, R14 ;  /* 0x0000001fff0f9819 */ /* 0x000fe4000001140e */
[----:B------:R-:W-:Y:S01]  /*0c30*/  @!P3 IMAD.IADD R28, R8, 0x1, R19 ;  /* 0x00000001081cb824 */ /* 0x000fe200078e0213 */
[----:B-1----:R-:W-:-:S02]  /*0c40*/  @!P1 IADD3 R26, P5, PT, R14, R16, RZ ;  /* 0x000000100e1a9210 */ /* 0x002fc40007fbe0ff */
[----:B------:R3:W5:Y:S02]  /*0c50*/  @!P1 LDG.E.U8 R16, desc[UR4][R24.64+0x1] ;  /* 0x0000010418109981 */ /* 0x000764000c1e1100 */
[----:B------:R-:W-:-:S05]  /*0c60*/  @!P1 IADD3.X R27, PT, PT, R15, R17, RZ, P5, !PT ;  /* 0x000000110f1b9210 */ /* 0x000fca0002ffe4ff */
[----:B------:R0:W5:Y:S01]  /*0c70*/  @!P1 LDG.E.S8 R17, desc[UR4][R26.64] ;  /* 0x000000041a119981 */ /* 0x000162000c1e1300 */
[----:B---3--:R-:W-:Y:S02]  /*0c80*/  @!P1 IADD3 R24, P5, PT, R14, R10, RZ ;  /* 0x0000000a0e189210 */ /* 0x008fe40007fbe0ff */
[----:B----4-:R-:W-:-:S03]  /*0c90*/  @!P3 IADD3 R14, P6, PT, R28, R12, RZ ;  /* 0x0000000c1c0eb210 */ /* 0x010fc60007fde0ff */
[----:B------:R-:W-:Y:S01]  /*0ca0*/  @!P1 IMAD.X R25, R15, 0x1, R11, P5 ;  /* 0x000000010f199824 */ /* 0x000fe200028e060b */
[----:B------:R-:W-:Y:S01]  /*0cb0*/  @!P3 LEA.HI.X.SX32 R15, R28, R13, 0x1, P6 ;  /* 0x0000000d1c0fb211 */ /* 0x000fe200030f0eff */
[----:B------:R-:W1:Y:S01]  /*0cc0*/  LDC.64 R10, c[0x0][0x388] ;  /* 0x0000e200ff0a7b82 */ /* 0x000e620000000a00 */
[----:B------:R-:W-:-:S03]  /*0cd0*/  IADD3 R28, PT, PT, R19, 0x3, RZ ;  /* 0x00000003131c7810 */ /* 0x000fc60007ffe0ff */
[----:B------:R-:W3:Y:S04]  /*0ce0*/  @!P1 LDG.E.S8 R25, desc[UR4][R24.64] ;  /* 0x0000000418199981 */ /* 0x000ee8000c1e1300 */
[----:B------:R-:W4:Y:S01]  /*0cf0*/  @!P3 LDC.64 R12, c[0x0][0x390] ;  /* 0x0000e400ff0cbb82 */ /* 0x000f220000000a00 */
[C---:B------:R-:W-:Y:S01]  /*0d00*/  ISETP.GE.OR P2, PT, R28.reuse, R7, P2 ;  /* 0x000000071c00720c */ /* 0x040fe20001746670 */
[----:B------:R0:W3:Y:S03]  /*0d10*/  @!P3 LDG.E.U8 R24, desc[UR4][R14.64+0x2] ;  /* 0x000002040e18b981 */ /* 0x0000e6000c1e1100 */
[----:B------:R-:W-:Y:S02]  /*0d20*/  ISETP.LT.OR P2, PT, R28, RZ, P2 ;  /* 0x000000ff1c00720c */ /* 0x000fe40001741670 */
[----:B0-----:R-:W-:Y:S01]  /*0d30*/  @!P3 IADD3 R26, PT, PT, R22, 0x2, R9 ;  /* 0x00000002161ab810 */ /* 0x001fe20007ffe009 */
[----:B------:R-:W0:Y:S01]  /*0d40*/  LDC.64 R14, c[0x0][0x388] ;  /* 0x0000e200ff0e7b82 */ /* 0x000e220000000a00 */
[----:B------:R-:W-:-:S02]  /*0d50*/  ISETP.LT.OR P2, PT, R6, RZ, P2 ;  /* 0x000000ff0600720c */ /* 0x000fc40001741670 */
[C---:B-1----:R-:W-:Y:S02]  /*0d60*/  @!P3 IADD3 R28, P5, PT, R26.reuse, R10, RZ ;  /* 0x0000000a1a1cb210 */ /* 0x042fe40007fbe0ff */
[----:B----4-:R-:W-:Y:S02]  /*0d70*/  @!P3 IADD3 R10, P6, PT, R26, R12, RZ ;  /* 0x0000000c1a0ab210 */ /* 0x010fe40007fde0ff */
[----:B------:R-:W-:-:S05]  /*0d80*/  @!P3 SHF.R.S32.HI R12, RZ, 0x1f, R26 ;  /* 0x0000001fff0cb819 */ /* 0x000fca000001141a */
[C---:B------:R-:W-:Y:S02]  /*0d90*/  @!P3 IMAD.X R29, R12.reuse, 0x1, R11, P5 ;  /* 0x000000010c1db824 */ /* 0x040fe400028e060b */
[----:B------:R-:W-:Y:S01]  /*0da0*/  @!P3 IMAD.X R11, R12, 0x1, R13, P6 ;  /* 0x000000010c0bb824 */ /* 0x000fe200030e060d */
[----:B------:R-:W-:Y:S02]  /*0db0*/  @!P2 IADD3 R12, PT, PT, R22, 0x3, R9 ;  /* 0x00000003160ca810 */ /* 0x000fe40007ffe009 */
[----:B------:R0:W4:Y:S02]  /*0dc0*/  @!P3 LDG.E.S8 R26, desc[UR4][R28.64] ;  /* 0x000000041c1ab981 */ /* 0x000124000c1e1300 */
[----:B0-----:R-:W-:Y:S02]  /*0dd0*/  @!P2 IADD3 R28, P5, PT, R12, R14, RZ ;  /* 0x0000000e0c1ca210 */ /* 0x001fe40007fbe0ff */
[----:B------:R0:W4:Y:S02]  /*0de0*/  @!P3 LDG.E.S8 R14, desc[UR4][R10.64] ;  /* 0x000000040a0eb981 */ /* 0x000124000c1e1300 */
[----:B0-----:R-:W0:Y:S01]  /*0df0*/  @!P2 LDC.64 R10, c[0x0][0x390] ;  /* 0x0000e400ff0aab82 */ /* 0x001e220000000a00 */
[----:B------:R-:W-:-:S04]  /*0e00*/  @!P2 SHF.R.S32.HI R13, RZ, 0x1f, R12 ;  /* 0x0000001fff0da819 */ /* 0x000fc8000001140c */
[----:B------:R-:W-:Y:S01]  /*0e10*/  @!P2 IADD3.X R29, PT, PT, R13, R15, RZ, P5, !PT ;  /* 0x0000000f0d1da210 */ /* 0x000fe20002ffe4ff */
[----:B------:R-:W-:-:S04]  /*0e20*/  @!P2 IMAD.IADD R19, R8, 0x1, R19 ;  /* 0x000000010813a824 */ /* 0x000fc800078e0213 */
[----:B------:R-:W4:Y:S01]  /*0e30*/  @!P2 LDG.E.S8 R15, desc[UR4][R28.64] ;  /* 0x000000041c0fa981 */ /* 0x000f22000c1e1300 */
[----:B0-----:R-:W-:-:S05]  /*0e40*/  @!P2 IADD3 R12, P5, PT, R12, R10, RZ ;  /* 0x0000000a0c0ca210 */ /* 0x001fca0007fbe0ff */
[----:B------:R-:W-:Y:S02]  /*0e50*/  @!P2 IMAD.X R13, R13, 0x1, R11, P5 ;  /* 0x000000010d0da824 */ /* 0x000fe400028e060b */
[----:B------:R-:W0:Y:S03]  /*0e60*/  LDC.64 R10, c[0x0][0x380] ;  /* 0x0000e000ff0a7b82 */ /* 0x000e260000000a00 */
[----:B------:R-:W4:Y:S01]  /*0e70*/  @!P2 LDG.E.S8 R12, desc[UR4][R12.64] ;  /* 0x000000040c0ca981 */ /* 0x000f22000c1e1300 */
[----:B0-----:R-:W-:-:S04]  /*0e80*/  @!P2 IADD3 R10, P5, PT, R19, R10, RZ ;  /* 0x0000000a130aa210 */ /* 0x001fc80007fbe0ff */
[----:B------:R-:W-:-:S05]  /*0e90*/  @!P2 LEA.HI.X.SX32 R11, R19, R11, 0x1, P5 ;  /* 0x0000000b130ba211 */ /* 0x000fca00028f0eff */
[----:B------:R-:W4:Y:S01]  /*0ea0*/  @!P2 LDG.E.U8 R19, desc[UR4][R10.64+0x3] ;  /* 0x000003040a13a981 */ /* 0x000f22000c1e1100 */
[----:B------:R-:W-:Y:S01]  /*0eb0*/  IADD3 R22, PT, PT, R22, 0x4, RZ ;  /* 0x0000000416167810 */ /* 0x000fe20007ffe0ff */
[C---:B--2---:R-:W-:Y:S02]  /*0ec0*/  @!P0 IMAD R3, R21.reuse, R20, R3 ;  /* 0x0000001415038224 */ /* 0x044fe400078e0203 */
[----:B-----5:R-:W-:Y:S02]  /*0ed0*/  @!P0 IMAD R4, R21, R23, R4 ;  /* 0x0000001715048224 */ /* 0x020fe400078e0204 */
[C---:B------:R-:W-:Y:S02]  /*0ee0*/  @!P1 IMAD R3, R16.reuse, R17, R3 ;  /* 0x0000001110039224 */ /* 0x040fe400078e0203 */
[----:B---3--:R-:W-:Y:S02]  /*0ef0*/  @!P1 IMAD R4, R16, R25, R4 ;  /* 0x0000001910049224 */ /* 0x008fe400078e0204 */
[----:B----4-:R-:W-:-:S02]  /*0f00*/  @!P3 IMAD R3, R24, R26, R3 ;  /* 0x0000001a1803b224 */ /* 0x010fc400078e0203 */
[----:B------:R-:W-:Y:S02]  /*0f10*/  @!P3 IMAD R4, R24, R14, R4 ;  /* 0x0000000e1804b224 */ /* 0x000fe400078e0204 */
[C---:B------:R-:W-:Y:S02]  /*0f20*/  @!P2 IMAD R3, R19.reuse, R15, R3 ;  /* 0x0000000f1303a224 */ /* 0x040fe400078e0203 */
[----:B------:R-:W-:-:S07]  /*0f30*/  @!P2 IMAD R4, R19, R12, R4 ;  /* 0x0000000c1304a224 */ /* 0x000fce00078e0204 */
.L_x_5:
[----:B------:R-:W-:Y:S04]  /*0f40*/  BSSY.RECONVERGENT B1, `(.L_x_4) ;  /* 0x000004b000017945 */ /* 0x000fe80003800200 */
[----:B------:R-:W-:Y:S05]  /*0f50*/  @!P4 BRA `(.L_x_6) ;  /* 0x000000040024c947 */ /* 0x000fea0003800000 */
[C---:B------:R-:W-:Y:S02]  /*0f60*/  LOP3.LUT P0, RZ, R18.reuse, 0x3, RZ, 0xc0, !PT ;  /* 0x0000000312ff7812 */ /* 0x040fe4000780c0ff */
[----:B------:R-:W-:-:S04]  /*0f70*/  LOP3.LUT R10, R18, 0x1, RZ, 0xc0, !PT ;  /* 0x00000001120a7812 */ /* 0x000fc800078ec0ff */
[----:B------:R-:W-:-:S07]  /*0f80*/  ISETP.NE.U32.AND P2, PT, R10, 0x1, PT ;  /* 0x000000010a00780c */ /* 0x000fce0003f45070 */
[----:B------:R-:W-:Y:S06]  /*0f90*/  @!P0 BRA `(.L_x_7) ;  /* 0x0000000000b48947 */ /* 0x000fec0003800000 */
[----:B------:R-:W0:Y:S01]  /*0fa0*/  LDCU UR12, c[0x0][0x39c] ;  /* 0x00007380ff0c77ac */ /* 0x000e220008000800 */
[----:B------:R-:W-:Y:S01]  /*0fb0*/  IMAD.IADD R23, R2, 0x1, R22 ;  /* 0x0000000102177824 */ /* 0x000fe200078e0216 */
[----:B------:R-:W1:Y:S03]  /*0fc0*/  LDC.64 R10, c[0x0][0x388] ;  /* 0x0000e200ff0a7b82 */ /* 0x000e660000000a00 */
[----:B------:R-:W-:-:S05]  /*0fd0*/  VIADD R12, R23, 0x1 ;  /* 0x00000001170c7836 */ /* 0x000fca0000000000 */
[----:B------:R-:W2:Y:S01]  /*0fe0*/  LDC.64 R14, c[0x0][0x380] ;  /* 0x0000e000ff0e7b82 */ /* 0x000ea20000000a00 */
[----:B0-----:R-:W-:-:S07]  /*0ff0*/  ISETP.GE.AND P1, PT, R6, UR12, PT ;  /* 0x0000000c06007c0c */ /* 0x001fce000bf26270 */
[----:B------:R-:W0:Y:S01]  /*1000*/  LDC.64 R16, c[0x0][0x388] ;  /* 0x0000e200ff107b82 */ /* 0x000e220000000a00 */
[CC--:B------:R-:W-:Y:S02]  /*1010*/  ISETP.GE.OR P0, PT, R23.reuse, R7.reuse, P1 ;  /* 0x000000071700720c */ /* 0x0c0fe40000f06670 */
[----:B------:R-:W-:Y:S02]  /*1020*/  ISETP.GE.OR P1, PT, R12, R7, P1 ;  /* 0x000000070c00720c */ /* 0x000fe40000f26670 */
[----:B------:R-:W-:-:S03]  /*1030*/  ISETP.LT.OR P0, PT, R23, RZ, P0 ;  /* 0x000000ff1700720c */ /* 0x000fc60000701670 */
[----:B------:R-:W3:Y:S01]  /*1040*/  LDC.64 R18, c[0x0][0x380] ;  /* 0x0000e000ff127b82 */ /* 0x000ee20000000a00 */
[----:B------:R-:W-:Y:S02]  /*1050*/  ISETP.LT.OR P1, PT, R12, RZ, P1 ;  /* 0x000000ff0c00720c */ /* 0x000fe40000f21670 */
[C---:B------:R-:W-:Y:S02]  /*1060*/  ISETP.LT.OR P0, PT, R6.reuse, RZ, P0 ;  /* 0x000000ff0600720c */ /* 0x040fe40000701670 */
[----:B------:R-:W-:-:S11]  /*1070*/  ISETP.LT.OR P1, PT, R6, RZ, P1 ;  /* 0x000000ff0600720c */ /* 0x000fd60000f21670 */
[----:B------:R-:W4:Y:S01]  /*1080*/  @!P0 LDC.64 R12, c[0x0][0x390] ;  /* 0x0000e400ff0c8b82 */ /* 0x000f220000000a00 */
[----:B------:R-:W-:-:S04]  /*1090*/  @!P0 IADD3 R25, PT, PT, R22, R9, RZ ;  /* 0x0000000916198210 */ /* 0x000fc80007ffe0ff */
[----:B-1----:R-:W-:Y:S02]  /*10a0*/  @!P0 IADD3 R26, P3, PT, R25, R10, RZ ;  /* 0x0000000a191a8210 */ /* 0x002fe40007f7e0ff */
[----:B------:R-:W-:Y:S01]  /*10b0*/  @!P0 SHF.R.S32.HI R24, RZ, 0x1f, R25 ;  /* 0x0000001fff188819 */ /* 0x000fe20000011419 */
[----:B------:R-:W1:Y:S04]  /*10c0*/  @!P1 LDC.64 R20, c[0x0][0x390] ;  /* 0x0000e400ff149b82 */ /* 0x000e680000000a00 */
[----:B------:R-:W-:Y:S02]  /*10d0*/  @!P0 IMAD.X R27, R24, 0x1, R11, P3 ;  /* 0x00000001181b8824 */ /* 0x000fe400018e060b */
[----:B------:R-:W-:-:S03]  /*10e0*/  @!P1 IMAD.IADD R11, R8, 0x1, R23 ;  /* 0x00000001080b9824 */ /* 0x000fc600078e0217 */
[----:B------:R-:W5:Y:S01]  /*10f0*/  @!P0 LDG.E.S8 R10, desc[UR4][R26.64] ;  /* 0x000000041a0a8981 */ /* 0x000f62000c1e1300 */
[----:B----4-:R-:W-:Y:S01]  /*1100*/  @!P0 IADD3 R12, P3, PT, R25, R12, RZ ;  /* 0x0000000c190c8210 */ /* 0x010fe20007f7e0ff */
[----:B------:R-:W-:-:S03]  /*1110*/  @!P0 IMAD.IADD R25, R8, 0x1, R23 ;  /* 0x0000000108198824 */ /* 0x000fc600078e0217 */
[----:B------:R-:W-:Y:S02]  /*1120*/  @!P0 IADD3.X R13, PT, PT, R24, R13, RZ, P3, !PT ;  /* 0x0000000d180d8210 */ /* 0x000fe40001ffe4ff */
[C---:B--2---:R-:W-:Y:S02]  /*1130*/  @!P0 IADD3 R14, P3, PT, R25.reuse, R14, RZ ;  /* 0x0000000e190e8210 */ /* 0x044fe40007f7e0ff */
[----:B------:R-:W-:Y:S02]  /*1140*/  @!P1 IADD3 R24, PT, PT, R22, 0x1, R9 ;  /* 0x0000000116189810 */ /* 0x000fe40007ffe009 */
[----:B------:R-:W-:Y:S01]  /*1150*/  @!P0 LEA.HI.X.SX32 R15, R25, R15, 0x1, P3 ;  /* 0x0000000f190f8211 */ /* 0x000fe200018f0eff */
[----:B------:R-:W2:Y:S01]  /*1160*/  @!P0 LDG.E.S8 R13, desc[UR4][R12.64] ;  /* 0x000000040c0d8981 */ /* 0x000ea2000c1e1300 */
[----:B------:R-:W-:Y:S02]  /*1170*/  @!P1 SHF.R.S32.HI R23, RZ, 0x1f, R24 ;  /* 0x0000001fff179819 */ /* 0x000fe40000011418 */
[C---:B0-----:R-:W-:Y:S01]  /*1180*/  @!P1 IADD3 R16, P4, PT, R24.reuse, R16, RZ ;  /* 0x0000001018109210 */ /* 0x041fe20007f9e0ff */
[----:B------:R-:W5:Y:S01]  /*1190*/  @!P0 LDG.E.U8 R14, desc[UR4][R14.64] ;  /* 0x000000040e0e8981 */ /* 0x000f62000c1e1100 */
[----:B-1----:R-:W-:-:S02]  /*11a0*/  @!P1 IADD3 R20, P5, PT, R24, R20, RZ ;  /* 0x0000001418149210 */ /* 0x002fc40007fbe0ff */
[----:B---3--:R-:W-:Y:S01]  /*11b0*/  @!P1 IADD3 R18, P3, PT, R11, R18, RZ ;  /* 0x000000120b129210 */ /* 0x008fe20007f7e0ff */
[C---:B------:R-:W-:Y:S01]  /*11c0*/  @!P1 IMAD.X R17, R23.reuse, 0x1, R17, P4 ;  /* 0x0000000117119824 */ /* 0x040fe200020e0611 */
[----:B------:R-:W-:Y:S02]  /*11d0*/  @!P1 IADD3.X R21, PT, PT, R23, R21, RZ, P5, !PT ;  /* 0x0000001517159210 */ /* 0x000fe40002ffe4ff */
[----:B------:R-:W-:Y:S02]  /*11e0*/  @!P1 LEA.HI.X.SX32 R19, R11, R19, 0x1, P3 ;  /* 0x000000130b139211 */ /* 0x000fe400018f0eff */
[----:B------:R-:W3:Y:S04]  /*11f0*/  @!P1 LDG.E.S8 R16, desc[UR4][R16.64] ;  /* 0x0000000410109981 */ /* 0x000ee8000c1e1300 */
[----:B------:R-:W3:Y:S04]  /*1200*/  @!P1 LDG.E.U8 R18, desc[UR4][R18.64+0x1] ;  /* 0x0000010412129981 */ /* 0x000ee8000c1e1100 */
[----:B------:R-:W4:Y:S01]  /*1210*/  @!P1 LDG.E.S8 R21, desc[UR4][R20.64] ;  /* 0x0000000414159981 */ /* 0x000f22000c1e1300 */
[----:B------:R-:W-:-:S02]  /*1220*/  VIADD R22, R22, 0x2 ;  /* 0x0000000216167836 */ /* 0x000fc40000000000 */
[-C--:B-----5:R-:W-:Y:S02]  /*1230*/  @!P0 IMAD R3, R10, R14.reuse, R3 ;  /* 0x0000000e0a038224 */ /* 0x0a0fe400078e0203 */
[----:B--2---:R-:W-:Y:S02]  /*1240*/  @!P0 IMAD R4, R13, R14, R4 ;  /* 0x0000000e0d048224 */ /* 0x004fe400078e0204 */
[-C--:B---3--:R-:W-:Y:S02]  /*1250*/  @!P1 IMAD R3, R16, R18.reuse, R3 ;  /* 0x0000001210039224 */ /* 0x088fe400078e0203 */
[----:B----4-:R-:W-:-:S07]  /*1260*/  @!P1 IMAD R4, R21, R18, R4 ;  /* 0x0000001215049224 */ /* 0x010fce00078e0204 */
.L_x_7:
[----:B------:R-:W-:Y:S05]  /*1270*/  @!P2 BRA `(.L_x_6) ;  /* 0x00000000005ca947 */ /* 0x000fea0003800000 */
[----:B------:R-:W0:Y:S01]  /*1280*/  LDCU UR12, c[0x0][0x39c] ;  /* 0x00007380ff0c77ac */ /* 0x000e220008000800 */
[----:B------:R-:W-:Y:S01]  /*1290*/  IMAD.IADD R10, R2, 0x1, R22 ;  /* 0x00000001020a7824 */ /* 0x000fe200078e0216 */
[----:B0-----:R-:W-:-:S04]  /*12a0*/  ISETP.GE.AND P0, PT, R6, UR12, PT ;  /* 0x0000000c06007c0c */ /* 0x001fc8000bf06270 */
[----:B------:R-:W-:-:S04]  /*12b0*/  ISETP.GE.OR P0, PT, R10, R7, P0 ;  /* 0x000000070a00720c */ /* 0x000fc80000706670 */
[----:B------:R-:W-:-:S04]  /*12c0*/  ISETP.LT.OR P0, PT, R10, RZ, P0 ;  /* 0x000000ff0a00720c */ /* 0x000fc80000701670 */
[----:B------:R-:W-:-:S13]  /*12d0*/  ISETP.LT.OR P0, PT, R6, RZ, P0 ;  /* 0x000000ff0600720c */ /* 0x000fda0000701670 */
[----:B------:R-:W-:Y:S05]  /*12e0*/  @P0 BRA `(.L_x_6) ;  /* 0x0000000000400947 */ /* 0x000fea0003800000 */
[----:B------:R-:W0:Y:S01]  /*12f0*/  LDCU.128 UR12, c[0x0][0x380] ;  /* 0x00007000ff0c77ac */ /* 0x000e220008000c00 */
[----:B------:R-:W-:Y:S01]  /*1300*/  IMAD.IADD R9, R9, 0x1, R22 ;  /* 0x0000000109097824 */ /* 0x000fe200078e0216 */
[----:B------:R-:W-:Y:S01]  /*1310*/  IADD3 R7, PT, PT, R8, R10, RZ ;  /* 0x0000000a08077210 */ /* 0x000fe20007ffe0ff */
[----:B------:R-:W1:Y:S03]  /*1320*/  LDCU.64 UR16, c[0x0][0x390] ;  /* 0x00007200ff1077ac */ /* 0x000e660008000a00 */
[----:B------:R-:W-:Y:S02]  /*1330*/  SHF.R.S32.HI R11, RZ, 0x1f, R9 ;  /* 0x0000001fff0b7819 */ /* 0x000fe40000011409 */
[----:B0-----:R-:W-:Y:S02]  /*1340*/  IADD3 R8, P1, PT, R9, UR14, RZ ;  /* 0x0000000e09087c10 */ /* 0x001fe4000ff3e0ff */
[----:B------:R-:W-:-:S02]  /*1350*/  IADD3 R6, P0, PT, R7, UR12, RZ ;  /* 0x0000000c07067c10 */ /* 0x000fc4000ff1e0ff */
[----:B-1----:R-:W-:Y:S02]  /*1360*/  IADD3 R10, P2, PT, R9, UR16, RZ ;  /* 0x00000010090a7c10 */ /* 0x002fe4000ff5e0ff */
[C---:B------:R-:W-:Y:S02]  /*1370*/  IADD3.X R9, PT, PT, R11.reuse, UR15, RZ, P1, !PT ;  /* 0x0000000f0b097c10 */ /* 0x040fe40008ffe4ff */
[----:B------:R-:W-:Y:S02]  /*1380*/  IADD3.X R11, PT, PT, R11, UR17, RZ, P2, !PT ;  /* 0x000000110b0b7c10 */ /* 0x000fe400097fe4ff */
[----:B------:R-:W-:Y:S01]  /*1390*/  LEA.HI.X.SX32 R7, R7, UR13, 0x1, P0 ;  /* 0x0000000d07077c11 */ /* 0x000fe200080f0eff */
[----:B------:R-:W2:Y:S04]  /*13a0*/  LDG.E.S8 R8, desc[UR4][R8.64] ;  /* 0x0000000408087981 */ /* 0x000ea8000c1e1300 */
[----:B------:R-:W2:Y:S04]  /*13b0*/  LDG.E.U8 R6, desc[UR4][R6.64] ;  /* 0x0000000406067981 */ /* 0x000ea8000c1e1100 */
[----:B------:R-:W3:Y:S01]  /*13c0*/  LDG.E.S8 R11, desc[UR4][R10.64] ;  /* 0x000000040a0b7981 */ /* 0x000ee2000c1e1300 */
[----:B--2---:R-:W-:-:S02]  /*13d0*/  IMAD R3, R6, R8, R3 ;  /* 0x0000000806037224 */ /* 0x004fc400078e0203 */
[----:B---3--:R-:W-:-:S07]  /*13e0*/  IMAD R4, R6, R11, R4 ;  /* 0x0000000b06047224 */ /* 0x008fce00078e0204 */
.L_x_6:
[----:B------:R-:W-:Y:S05]  /*13f0*/  BSYNC.RECONVERGENT B1 ;  /* 0x0000000000017941 */ /* 0x000fea0003800200 */
.L_x_4:
[----:B------:R-:W0:Y:S01]  /*1400*/  LDCU UR12, c[0x0][0x3a4] ;  /* 0x00007480ff0c77ac */ /* 0x000e220008000800 */
[C---:B------:R-:W-:Y:S01]  /*1410*/  VIADD R6, R5.reuse, 0x1 ;  /* 0x0000000105067836 */ /* 0x040fe20000000000 */
[----:B0-----:R-:W-:-:S04]  /*1420*/  ISETP.NE.AND P0, PT, R5, UR12, PT ;  /* 0x0000000c05007c0c */ /* 0x001fc8000bf05270 */
[----:B------:R-:W-:-:S09]  /*1430*/  MOV R5, R6 ;  /* 0x0000000600057202 */ /* 0x000fd20000000f00 */
[----:B------:R-:W-:Y:S05]  /*1440*/  @P0 BRA `(.L_x_8) ;  /* 0xffffffec005c0947 */ /* 0x000fea000383ffff */
.L_x_1:
[----:B------:R-:W-:Y:S05]  /*1450*/  BSYNC.RECONVERGENT B0 ;  /* 0x0000000000007941 */ /* 0x000fea0003800200 */
.L_x_0:
[----:B------:R-:W-:Y:S01]  /*1460*/  ISETP.NE.AND P0, PT, R3, 0x1, PT ;  /* 0x000000010300780c */ /* 0x000fe20003f05270 */
[----:B------:R-:W-:Y:S01]  /*1470*/  BSSY.RECONVERGENT B0, `(.L_x_9) ;  /* 0x0000047000007945 */ /* 0x000fe20003800200 */
[----:B------:R-:W-:Y:S01]  /*1480*/  ISETP.NE.AND P1, PT, R4, 0x1, PT ;  /* 0x000000010400780c */ /* 0x000fe20003f25270 */
[----:B------:R-:W-:Y:S02]  /*1490*/  IMAD.MOV.U32 R5, RZ, RZ, 0x3f800000 ;  /* 0x3f800000ff057424 */ /* 0x000fe400078e00ff */
[----:B------:R-:W-:-:S08]  /*14a0*/  IMAD.MOV.U32 R8, RZ, RZ, 0x3f800000 ;  /* 0x3f800000ff087424 */ /* 0x000fd000078e00ff */
[----:B------:R-:W-:Y:S05]  /*14b0*/  @!P0 BRA `(.L_x_10) ;  /* 0x0000000400088947 */ /* 0x000fea0003800000 */
[----:B------:R-:W-:-:S04]  /*14c0*/  I2FP.F32.S32 R6, R3 ;  /* 0x0000000300067245 */ /* 0x000fc80000201400 */
[----:B------:R-:W-:-:S13]  /*14d0*/  FSETP.NAN.AND P0, PT, |R6|, |R6|, PT ;  /* 0x400000060600720b */ /* 0x000fda0003f08200 */
[----:B------:R-:W-:Y:S01]  /*14e0*/  @P0 FADD R8, R6, 2 ;  /* 0x4000000006080421 */ /* 0x000fe20000000000 */
[----:B------:R-:W-:Y:S06]  /*14f0*/  @P0 BRA `(.L_x_10) ;  /* 0x0000000000f80947 */ /* 0x000fec0003800000 */
[C---:B------:R-:W-:Y:S01]  /*1500*/  FMUL R7, |R6|.reuse, 16777216 ;  /* 0x4b80000006077820 */ /* 0x040fe20000400200 */
[----:B------:R-:W-:Y:S01]  /*1510*/  FSETP.GEU.AND P0, PT, |R6|, 1.175494350822287508e-38, PT ;  /* 0x008000000600780b */ /* 0x000fe20003f0e200 */
[----:B------:R-:W-:-:S03]  /*1520*/  IMAD.MOV.U32 R15, RZ, RZ, 0x3a2c32e4 ;  /* 0x3a2c32e4ff0f7424 */ /* 0x000fc600078e00ff */
[----:B------:R-:W-:-:S04]  /*1530*/  FSEL R7, R7, |R6|, !P0 ;  /* 0x4000000607077208 */ /* 0x000fc80004000000 */
[----:B------:R-:W-:-:S04]  /*1540*/  IADD3 R8, PT, PT, R7, -0x3f3504f3, RZ ;  /* 0xc0cafb0d07087810 */ /* 0x000fc80007ffe0ff */
[----:B------:R-:W-:-:S05]  /*1550*/  LOP3.LUT R8, R8, 0xff800000, RZ, 0xc0, !PT ;  /* 0xff80000008087812 */ /* 0x000fca00078ec0ff */
[----:B------:R-:W-:Y:S01]  /*1560*/  IMAD.IADD R7, R7, 0x1, -R8 ;  /* 0x0000000107077824 */ /* 0x000fe200078e0a08 */
[----:B------:R-:W-:-:S03]  /*1570*/  I2FP.F32.S32 R8, R8 ;  /* 0x0000000800087245 */ /* 0x000fc60000201400 */
[C---:B------:R-:W-:Y:S01]  /*1580*/  FADD R10, R7.reuse, 1 ;  /* 0x3f800000070a7421 */ /* 0x040fe20000000000 */
[----:B------:R-:W-:Y:S01]  /*1590*/  FADD R9, R7, -1 ;  /* 0xbf80000007097421 */ /* 0x000fe20000000000 */
[----:B------:R-:W-:Y:S02]  /*15a0*/  FSEL R7, RZ, -24, P0 ;  /* 0xc1c00000ff077808 */ /* 0x000fe40000000000 */
[----:B------:R-:W-:Y:S01]  /*15b0*/  FSETP.NEU.AND P0, PT, |R6|, +INF , PT ;  /* 0x7f8000000600780b */ /* 0x000fe20003f0d200 */
[----:B------:R-:W-:Y:S01]  /*15c0*/  FADD R11, R9, R9 ;  /* 0x00000009090b7221 */ /* 0x000fe20000000000 */
[----:B------:R-:W0:Y:S01]  /*15d0*/  MUFU.RCP R10, R10 ;  /* 0x0000000a000a7308 */ /* 0x000e220000001000 */
[----:B------:R-:W-:Y:S01]  /*15e0*/  FFMA R8, R8, 1.1920928955078125e-07, R7 ;  /* 0x3400000008087823 */ /* 0x000fe20000000007 */
[----:B------:R-:W-:-:S13]  /*15f0*/  ISETP.NE.AND P0, PT, R3, RZ, P0 ;  /* 0x000000ff0300720c */ /* 0x000fda0000705270 */
[----:B------:R-:W-:Y:S01]  /*1600*/  @!P0 FADD R6, R6, R6 ;  /* 0x0000000606068221 */ /* 0x000fe20000000000 */
[----:B0-----:R-:W-:-:S04]  /*1610*/  FMUL R11, R10, R11 ;  /* 0x0000000b0a0b7220 */ /* 0x001fc80000400000 */
[----:B------:R-:W-:Y:S01]  /*1620*/  FADD R13, R9, -R11 ;  /* 0x8000000b090d7221 */ /* 0x000fe20000000000 */
[C---:B------:R-:W-:Y:S01]  /*1630*/  FMUL R12, R11.reuse, R11 ;  /* 0x0000000b0b0c7220 */ /* 0x040fe20000400000 */
[----:B------:R-:W-:Y:S02]  /*1640*/  FFMA R7, R11, 1.4426950216293334961, R8 ;  /* 0x3fb8aa3b0b077823 */ /* 0x000fe40000000008 */
[----:B------:R-:W-:Y:S01]  /*1650*/  FADD R14, R13, R13 ;  /* 0x0000000d0d0e7221 */ /* 0x000fe20000000000 */
[----:B------:R-:W-:Y:S01]  /*1660*/  FFMA R13, R12, R15, 0.0032181653659790754318 ;  /* 0x3b52e7db0c0d7423 */ /* 0x000fe2000000000f */
[----:B------:R-:W-:Y:S02]  /*1670*/  FADD R8, R8, -R7 ;  /* 0x8000000708087221 */ /* 0x000fe40000000000 */
[----:B------:R-:W-:Y:S01]  /*1680*/  FFMA R9, R9, -R11, R14 ;  /* 0x8000000b09097223 */ /* 0x000fe2000000000e */
[----:B------:R-:W-:Y:S01]  /*1690*/  FFMA R13, R12, R13, 0.018033718690276145935 ;  /* 0x3c93bb730c0d7423 */ /* 0x000fe2000000000d */
[----:B------:R-:W-:-:S02]  /*16a0*/  FFMA R8, R11, 1.4426950216293334961, R8 ;  /* 0x3fb8aa3b0b087823 */ /* 0x000fc40000000008 */
[----:B------:R-:W-:Y:S01]  /*16b0*/  FMUL R9, R10, R9 ;  /* 0x000000090a097220 */ /* 0x000fe20000400000 */
[----:B------:R-:W-:-:S03]  /*16c0*/  FFMA R13, R12, R13, 0.12022458761930465698 ;  /* 0x3df6384f0c0d7423 */ /* 0x000fc6000000000d */
[----:B------:R-:W-:Y:S01]  /*16d0*/  FFMA R8, R9, 1.4426950216293334961, R8 ;  /* 0x3fb8aa3b09087823 */ /* 0x000fe20000000008 */
[----:B------:R-:W-:-:S03]  /*16e0*/  FMUL R12, R12, R13 ;  /* 0x0000000d0c0c7220 */ /* 0x000fc60000400000 */
[----:B------:R-:W-:Y:S01]  /*16f0*/  FFMA R10, R11, 1.9251366722983220825e-08, R8 ;  /* 0x32a55e340b0a7823 */ /* 0x000fe20000000008 */
[----:B------:R-:W-:-:S04]  /*1700*/  FMUL R8, R12, 3 ;  /* 0x404000000c087820 */ /* 0x000fc80000400000 */
[----:B------:R-:W-:-:S04]  /*1710*/  FFMA R9, R9, R8, R10 ;  /* 0x0000000809097223 */ /* 0x000fc8000000000a */
[----:B------:R-:W-:-:S04]  /*1720*/  FFMA R12, R11, R12, R9 ;  /* 0x0000000c0b0c7223 */ /* 0x000fc80000000009 */
[----:B------:R-:W-:-:S04]  /*1730*/  FADD R8, R7, R12 ;  /* 0x0000000c07087221 */ /* 0x000fc80000000000 */
[----:B------:R-:W-:Y:S01]  /*1740*/  FMUL R9, R8, 2 ;  /* 0x4000000008097820 */ /* 0x000fe20000400000 */
[----:B------:R-:W-:-:S03]  /*1750*/  FADD R7, -R7, R8 ;  /* 0x0000000807077221 */ /* 0x000fc60000000100 */
[----:B------:R-:W0:Y:S01]  /*1760*/  FRND R10, R9 ;  /* 0x00000009000a7307 */ /* 0x000e220000201000 */
[----:B------:R-:W-:Y:S01]  /*1770*/  FADD R7, R12, -R7 ;  /* 0x800000070c077221 */ /* 0x000fe20000000000 */
[----:B------:R-:W-:Y:S01]  /*1780*/  FFMA R8, R8, 2, -R9 ;  /* 0x4000000008087823 */ /* 0x000fe20000000809 */
[----:B------:R-:W-:Y:S01]  /*1790*/  HFMA2 R12, -RZ, RZ, 0.64013671875, -15.109375 ;  /* 0x391fcb8eff0c7431 */ /* 0x000fe200000001ff */
[----:B------:R-:W-:Y:S02]  /*17a0*/  FSETP.GT.AND P3, PT, |R9|, 152, PT ;  /* 0x431800000900780b */ /* 0x000fe40003f64200 */
[----:B------:R-:W-:Y:S01]  /*17b0*/  FFMA R8, R7, 2, R8 ;  /* 0x4000000007087823 */ /* 0x000fe20000000008 */
[----:B0-----:R-:W-:Y:S01]  /*17c0*/  FADD R7, R9, -R10 ;  /* 0x8000000a09077221 */ /* 0x001fe20000000000 */
[----:B------:R-:W-:-:S03]  /*17d0*/  FSETP.GT.AND P2, PT, R10, RZ, PT ;  /* 0x000000ff0a00720b */ /* 0x000fc60003f44000 */
[----:B------:R-:W-:Y:S01]  /*17e0*/  FADD R7, R7, R8 ;  /* 0x0000000807077221 */ /* 0x000fe20000000000 */
[----:B------:R-:W-:Y:S02]  /*17f0*/  SEL R3, RZ, 0x83000000, P2 ;  /* 0x83000000ff037807 */ /* 0x000fe40001000000 */
[----:B------:R-:W-:Y:S01]  /*1800*/  FSETP.GEU.AND P2, PT, R9, RZ, PT ;  /* 0x000000ff0900720b */ /* 0x000fe20003f4e000 */
[----:B------:R-:W-:Y:S02]  /*1810*/  FFMA R8, R7, R12, 0.0013391353422775864601 ;  /* 0x3aaf85ed07087423 */ /* 0x000fe4000000000c */
[----:B------:R-:W-:Y:S02]  /*1820*/  VIADD R10, R3, 0x7f000000 ;  /* 0x7f000000030a7836 */ /* 0x000fe40000000000 */
[C---:B------:R-:W-:Y:S02]  /*1830*/  FFMA R12, R7.reuse, R8, 0.0096188392490148544312 ;  /* 0x3c1d9856070c7423 */ /* 0x040fe40000000008 */
[----:B------:R-:W0:Y:S02]  /*1840*/  F2I.NTZ R8, R9 ;  /* 0x0000000900087305 */ /* 0x000e240000203100 */
[----:B------:R-:W-:-:S04]  /*1850*/  FFMA R12, R7, R12, 0.055503588169813156128 ;  /* 0x3d6357bb070c7423 */ /* 0x000fc8000000000c */
[----:B------:R-:W-:-:S04]  /*1860*/  FFMA R12, R7, R12, 0.24022644758224487305 ;  /* 0x3e75fdec070c7423 */ /* 0x000fc8000000000c */
[----:B------:R-:W-:-:S04]  /*1870*/  FFMA R12, R7, R12, 0.69314718246459960938 ;  /* 0x3f317218070c7423 */ /* 0x000fc8000000000c */
[----:B------:R-:W-:Y:S01]  /*1880*/  FFMA R7, R7, R12, 1 ;  /* 0x3f80000007077423 */ /* 0x000fe2000000000c */
[----:B0-----:R-:W-:Y:S01]  /*1890*/  IMAD R3, R8, 0x800000, -R3 ;  /* 0x0080000008037824 */ /* 0x001fe200078e0a03 */
[----:B------:R-:W-:Y:S02]  /*18a0*/  FSEL R8, RZ, +INF , !P2 ;  /* 0x7f800000ff087808 */ /* 0x000fe40005000000 */
[----:B------:R-:W-:-:S04]  /*18b0*/  FMUL R10, R10, R7 ;  /* 0x000000070a0a7220 */ /* 0x000fc80000400000 */
[----:B------:R-:W-:Y:S01]  /*18c0*/  @!P3 FMUL R8, R3, R10 ;  /* 0x0000000a0308b220 */ /* 0x000fe20000400000 */
[----:B------:R-:W-:-:S07]  /*18d0*/  @!P0 LOP3.LUT R8, R6, 0x7fffffff, RZ, 0xc0, !PT ;  /* 0x7fffffff06088812 */ /* 0x000fce00078ec0ff */
.L_x_10:
[----:B------:R-:W-:Y:S05]  /*18e0*/  BSYNC.RECONVERGENT B0 ;  /* 0x0000000000007941 */ /* 0x000fea0003800200 */
.L_x_9:
[----:B------:R-:W-:Y:S04]  /*18f0*/  BSSY.RECONVERGENT B0, `(.L_x_11) ;  /* 0x0000044000007945 */ /* 0x000fe80003800200 */
        /* <DEDUP_REMOVED lines=46> */
[----:B------:R-:W-:Y:S02]  /*1be0*/  MOV R10, 0x391fcb8e ;  /* 0x391fcb8e000a7802 */ /* 0x000fe40000000f00 */
[----:B------:R-:W-:Y:S01]  /*1bf0*/  FSETP.GT.AND P2, PT, |R7|, 152, PT ;  /* 0x431800000700780b */ /* 0x000fe20003f44200 */
[----:B------:R-:W-:Y:S02]  /*1c00*/  FFMA R6, R5, 2, R6 ;  /* 0x4000000005067823 */ /* 0x000fe40000000006 */
[----:B------:R-:W1:Y:S01]  /*1c10*/  F2I.NTZ R9, R7 ;  /* 0x0000000700097305 */ /* 0x000e620000203100 */
[----:B0-----:R-:W-:Y:S01]  /*1c20*/  FADD R5, R7, -R12 ;  /* 0x8000000c07057221 */ /* 0x001fe20000000000 */
[----:B------:R-:W-:-:S03]  /*1c30*/  FSETP.GT.AND P1, PT, R12, RZ, PT ;  /* 0x000000ff0c00720b */ /* 0x000fc60003f24000 */
[----:B------:R-:W-:Y:S01]  /*1c40*/  FADD R5, R5, R6 ;  /* 0x0000000605057221 */ /* 0x000fe20000000000 */
[----:B------:R-:W-:Y:S02]  /*1c50*/  SEL R4, RZ, 0x83000000, P1 ;  /* 0x83000000ff047807 */ /* 0x000fe40000800000 */
[----:B------:R-:W-:Y:S01]  /*1c60*/  FSETP.GEU.AND P1, PT, R7, RZ, PT ;  /* 0x000000ff0700720b */ /* 0x000fe20003f2e000 */
[----:B------:R-:W-:Y:S02]  /*1c70*/  FFMA R6, R5, R10, 0.0013391353422775864601 ;  /* 0x3aaf85ed05067423 */ /* 0x000fe4000000000a */
[----:B-1----:R-:W-:Y:S02]  /*1c80*/  IMAD R9, R9, 0x800000, -R4 ;  /* 0x0080000009097824 */ /* 0x002fe400078e0a04 */
[----:B------:R-:W-:-:S04]  /*1c90*/  FFMA R6, R5, R6, 0.0096188392490148544312 ;  /* 0x3c1d985605067423 */ /* 0x000fc80000000006 */
[----:B------:R-:W-:-:S04]  /*1ca0*/  FFMA R6, R5, R6, 0.055503588169813156128 ;  /* 0x3d6357bb05067423 */ /* 0x000fc80000000006 */
[----:B------:R-:W-:-:S04]  /*1cb0*/  FFMA R6, R5, R6, 0.24022644758224487305 ;  /* 0x3e75fdec05067423 */ /* 0x000fc80000000006 */
[----:B------:R-:W-:Y:S01]  /*1cc0*/  FFMA R10, R5, R6, 0.69314718246459960938 ;  /* 0x3f317218050a7423 */ /* 0x000fe20000000006 */
[----:B------:R-:W-:-:S03]  /*1cd0*/  VIADD R6, R4, 0x7f000000 ;  /* 0x7f00000004067836 */ /* 0x000fc60000000000 */
[----:B------:R-:W-:Y:S01]  /*1ce0*/  FFMA R7, R5, R10, 1 ;  /* 0x3f80000005077423 */ /* 0x000fe2000000000a */
[----:B------:R-:W-:-:S03]  /*1cf0*/  FSEL R5, RZ, +INF , !P1 ;  /* 0x7f800000ff057808 */ /* 0x000fc60004800000 */
[----:B------:R-:W-:-:S04]  /*1d00*/  FMUL R6, R6, R7 ;  /* 0x0000000706067220 */ /* 0x000fc80000400000 */
[----:B------:R-:W-:Y:S01]  /*1d10*/  @!P2 FMUL R5, R9, R6 ;  /* 0x000000060905a220 */ /* 0x000fe20000400000 */
[----:B------:R-:W-:-:S07]  /*1d20*/  @!P0 LOP3.LUT R5, R3, 0x7fffffff, RZ, 0xc0, !PT ;  /* 0x7fffffff03058812 */ /* 0x000fce00078ec0ff */
.L_x_12:
[----:B------:R-:W-:Y:S05]  /*1d30*/  BSYNC.RECONVERGENT B0 ;  /* 0x0000000000007941 */ /* 0x000fea0003800200 */
.L_x_11:
[----:B------:R-:W-:Y:S01]  /*1d40*/  FADD R3, R5, R8 ;  /* 0x0000000805037221 */ /* 0x000fe20000000000 */
[----:B------:R-:W-:Y:S03]  /*1d50*/  BSSY.RECONVERGENT B0, `(.L_x_13) ;  /* 0x000000d000007945 */ /* 0x000fe60003800200 */
[----:B------:R0:W1:Y:S01]  /*1d60*/  MUFU.RSQ R6, R3 ;  /* 0x0000000300067308 */ /* 0x0000620000001400 */
[----:B------:R-:W-:-:S04]  /*1d70*/  IADD3 R4, PT, PT, R3, -0xd000000, RZ ;  /* 0xf300000003047810 */ /* 0x000fc80007ffe0ff */
[----:B------:R-:W-:-:S13]  /*1d80*/  ISETP.GT.U32.AND P0, PT, R4, 0x727fffff, PT ;  /* 0x727fffff0400780c */ /* 0x000fda0003f04070 */
[----:B01----:R-:W-:Y:S05]  /*1d90*/  @!P0 BRA `(.L_x_14) ;  /* 0x0000000000108947 */ /* 0x003fea0003800000 */
[----:B------:R-:W-:-:S07]  /*1da0*/  MOV R9, 0x1dc0 ;  /* 0x00001dc000097802 */ /* 0x000fce0000000f00 */
[----:B------:R-:W-:Y:S05]  /*1db0*/  CALL.REL.NOINC `($__internal_0_$__cuda_sm20_sqrt_rn_f32_slowpath) ;  /* 0x0000000000487944 */ /* 0x000fea0003c00000 */
[----:B------:R-:W-:Y:S01]  /*1dc0*/  IMAD.MOV.U32 R4, RZ, RZ, R3 ;  /* 0x000000ffff047224 */ /* 0x000fe200078e0003 */
[----:B------:R-:W-:Y:S06]  /*1dd0*/  BRA `(.L_x_15) ;  /* 0x0000000000107947 */ /* 0x000fec0003800000 */
.L_x_14:
[----:B------:R-:W-:Y:S01]  /*1de0*/  FMUL.FTZ R4, R3, R6 ;  /* 0x0000000603047220 */ /* 0x000fe20000410000 */
[----:B------:R-:W-:-:S03]  /*1df0*/  FMUL.FTZ R5, R6, 0.5 ;  /* 0x3f00000006057820 */ /* 0x000fc60000410000 */
[----:B------:R-:W-:-:S04]  /*1e00*/  FFMA R3, -R4, R4, R3 ;  /* 0x0000000404037223 */ /* 0x000fc80000000103 */
[----:B------:R-:W-:-:S07]  /*1e10*/  FFMA R4, R3, R5, R4 ;  /* 0x0000000503047223 */ /* 0x000fce0000000004 */
.L_x_15:
[----:B------:R-:W-:Y:S05]  /*1e20*/  BSYNC.RECONVERGENT B0 ;  /* 0x0000000000007941 */ /* 0x000fea0003800200 */
.L_x_13:
[----:B------:R-:W0:Y:S01]  /*1e30*/  LDCU UR6, c[0x0][0x398] ;  /* 0x00007300ff0677ac */ /* 0x000e220008000800 */
[----:B------:R-:W1:Y:S01]  /*1e40*/  F2I.TRUNC.NTZ R4, R4 ;  /* 0x0000000400047305 */ /* 0x000e62000020f100 */
[----:B------:R-:W2:Y:S01]  /*1e50*/  LDCU.64 UR8, c[0x0][0x380] ;  /* 0x00007000ff0877ac */ /* 0x000ea20008000a00 */
[----:B-1----:R-:W-:Y:S01]  /*1e60*/  ISETP.GT.AND P0, PT, R4, 0x96, PT ;  /* 0x000000960400780c */ /* 0x002fe20003f04270 */
[----:B0-----:R-:W-:Y:S01]  /*1e70*/  IMAD R3, R0, UR6, R2 ;  /* 0x0000000600037c24 */ /* 0x001fe2000f8e0202 */
[----:B------:R-:W-:-:S04]  /*1e80*/  VIMNMX R0, PT, PT, RZ, R4, !PT ;  /* 0x00000004ff007248 */ /* 0x000fc80007fe0100 */
[C---:B--2---:R-:W-:Y:S02]  /*1e90*/  IADD3 R2, P1, PT, R3.reuse, UR8, RZ ;  /* 0x0000000803027c10 */ /* 0x044fe4000ff3e0ff */
[----:B------:R-:W-:Y:S02]  /*1ea0*/  SEL R5, R0, RZ, !P0 ;  /* 0x000000ff00057207 */ /* 0x000fe40004000000 */
[----:B------:R-:W-:-:S05]  /*1eb0*/  LEA.HI.X.SX32 R3, R3, UR9, 0x1, P1 ;  /* 0x0000000903037c11 */ /* 0x000fca00088f0eff */
[----:B------:R-:W-:Y:S01]  /*1ec0*/  STG.E.U8 desc[UR4][R2.64], R5 ;  /* 0x0000000502007986 */ /* 0x000fe2000c101104 */
[----:B------:R-:W-:Y:S05]  /*1ed0*/  EXIT ;  /* 0x000000000000794d */ /* 0x000fea0003800000 */
        .weak           $__internal_0_$__cuda_sm20_sqrt_rn_f32_slowpath
        .type           $__internal_0_$__cuda_sm20_sqrt_rn_f32_slowpath,@function
        .size           $__internal_0_$__cuda_sm20_sqrt_rn_f32_slowpath,(.L_x_28 - $__internal_0_$__cuda_sm20_sqrt_rn_f32_slowpath)
$__internal_0_$__cuda_sm20_sqrt_rn_f32_slowpath:
[----:B------:R-:W-:-:S13]  /*1ee0*/  LOP3.LUT P0, RZ, R3, 0x7fffffff, RZ, 0xc0, !PT ;  /* 0x7fffffff03ff7812 */ /* 0x000fda000780c0ff */
[----:B------:R-:W-:Y:S01]  /*1ef0*/  @!P0 IMAD.MOV.U32 R4, RZ, RZ, R3 ;  /* 0x000000ffff048224 */ /* 0x000fe200078e0003 */
[----:B------:R-:W-:Y:S06]  /*1f00*/  @!P0 BRA `(.L_x_16) ;  /* 0x0000000000408947 */ /* 0x000fec0003800000 */
[----:B------:R-:W-:-:S13]  /*1f10*/  FSETP.GEU.FTZ.AND P0, PT, R3, RZ, PT ;  /* 0x000000ff0300720b */ /* 0x000fda0003f1e000 */
[----:B------:R-:W-:Y:S01]  /*1f20*/  @!P0 MOV R4, 0x7fffffff ;  /* 0x7fffffff00048802 */ /* 0x000fe20000000f00 */
[----:B------:R-:W-:Y:S06]  /*1f30*/  @!P0 BRA `(.L_x_16) ;  /* 0x0000000000348947 */ /* 0x000fec0003800000 */
[----:B------:R-:W-:-:S13]  /*1f40*/  FSETP.GTU.FTZ.AND P0, PT, |R3|, +INF , PT ;  /* 0x7f8000000300780b */ /* 0x000fda0003f1c200 */
[----:B------:R-:W-:Y:S01]  /*1f50*/  @P0 FADD.FTZ R4, R3, 1 ;  /* 0x3f80000003040421 */ /* 0x000fe20000010000 */
[----:B------:R-:W-:Y:S06]  /*1f60*/  @P0 BRA `(.L_x_16) ;  /* 0x0000000000280947 */ /* 0x000fec0003800000 */
[----:B------:R-:W-:-:S13]  /*1f70*/  FSETP.NEU.FTZ.AND P0, PT, |R3|, +INF , PT ;  /* 0x7f8000000300780b */ /* 0x000fda0003f1d200 */
[----:B------:R-:W-:-:S04]  /*1f80*/  @P0 FFMA R5, R3, 1.84467440737095516160e+19, RZ ;  /* 0x5f80000003050823 */ /* 0x000fc800000000ff */
[----:B------:R-:W0:Y:S02]  /*1f90*/  @P0 MUFU.RSQ R4, R5 ;  /* 0x0000000500040308 */ /* 0x000e240000001400 */
[----:B0-----:R-:W-:Y:S01]  /*1fa0*/  @P0 FMUL.FTZ R6, R5, R4 ;  /* 0x0000000405060220 */ /* 0x001fe20000410000 */
[----:B------:R-:W-:Y:S01]  /*1fb0*/  @P0 FMUL.FTZ R8, R4, 0.5 ;  /* 0x3f00000004080820 */ /* 0x000fe20000410000 */
[----:B------:R-:W-:Y:S02]  /*1fc0*/  @!P0 IMAD.MOV.U32 R4, RZ, RZ, R3 ;  /* 0x000000ffff048224 */ /* 0x000fe400078e0003 */
[----:B------:R-:W-:-:S04]  /*1fd0*/  @P0 FADD.FTZ R7, -R6, -RZ ;  /* 0x800000ff06070221 */ /* 0x000fc80000010100 */
[----:B------:R-:W-:-:S04]  /*1fe0*/  @P0 FFMA R7, R6, R7, R5 ;  /* 0x0000000706070223 */ /* 0x000fc80000000005 */
[----:B------:R-:W-:-:S04]  /*1ff0*/  @P0 FFMA R7, R7, R8, R6 ;  /* 0x0000000807070223 */ /* 0x000fc80000000006 */
[----:B------:R-:W-:-:S07]  /*2000*/  @P0 FMUL.FTZ R4, R7, 2.3283064365386962891e-10 ;  /* 0x2f80000007040820 */ /* 0x000fce0000410000 */
.L_x_16:
[----:B------:R-:W-:Y:S01]  /*2010*/  IMAD.MOV.U32 R3, RZ, RZ, R4 ;  /* 0x000000ffff037224 */ /* 0x000fe200078e0004 */
[----:B------:R-:W-:Y:S01]  /*2020*/  MOV R4, R9 ;  /* 0x0000000900047202 */ /* 0x000fe20000000f00 */
[----:B------:R-:W-:-:S04]  /*2030*/  IMAD.MOV.U32 R5, RZ, RZ, 0x0 ;  /* 0x00000000ff057424 */ /* 0x000fc800078e00ff */
[----:B------:R-:W-:Y:S05]  /*2040*/  RET.REL.NODEC R4 `(_Z11sobel_basicPhPcS0_iiii) ;  /* 0xffffffdc04ec7950 */ /* 0x000fea0003c3ffff */
.L_x_17:
[----:B------:R-:W-:-:S00]  /*2050*/  BRA `(.L_x_17) ;  /* 0xfffffffc00fc7947 */ /* 0x000fc0000383ffff */
[----:B------:R-:W-:-:S00]  /*2060*/  NOP ;  /* 0x0000000000007918 */ /* 0x000fc00000000000 */
        /* <DEDUP_REMOVED lines=9> */
.L_x_28:


//--------------------- .text._Z14convolve_basicPhPciiii --------------------------
	.section	.text._Z14convolve_basicPhPciiii,"ax",@progbits
	.align	128
        .global         _Z14convolve_basicPhPciiii
        .type           _Z14convolve_basicPhPciiii,@function
        .size           _Z14convolve_basicPhPciiii,(.L_x_30 - _Z14convolve_basicPhPciiii)
        .other          _Z14convolve_basicPhPciiii,@"STO_CUDA_ENTRY STV_DEFAULT"
_Z14convolve_basicPhPciiii:
.text._Z14convolve_basicPhPciiii:
[----:B------:R-:W-:Y:S01]  /*0000*/  LDC R1, c[0x0][0x37c] ;  /* 0x0000df00ff017b82 */ /* 0x000fe20000000800 */
[----:B------:R-:W0:Y:S07]  /*0010*/  S2R R7, SR_TID.Y ;  /* 0x0000000000077919 */ /* 0x000e2e0000002200 */
[----:B------:R-:W1:Y:S01]  /*0020*/  LDC R5, c[0x0][0x360] ;  /* 0x0000d800ff057b82 */ /* 0x000e620000000800 */
[----:B------:R-:W2:Y:S01]  /*0030*/  LDCU.64 UR6, c[0x0][0x358] ;  /* 0x00006b00ff0677ac */ /* 0x000ea20008000a00 */
[----:B------:R-:W-:Y:S01]  /*0040*/  BSSY.RECONVERGENT B0, `(.L_x_18) ;  /* 0x00000d8000007945 */ /* 0x000fe20003800200 */
[----:B------:R-:W1:Y:S01]  /*0050*/  S2R R4, SR_TID.X ;  /* 0x0000000000047919 */ /* 0x000e620000002100 */
[----:B------:R-:W-:Y:S01]  /*0060*/  IMAD.MOV.U32 R18, RZ, RZ, RZ ;  /* 0x000000ffff127224 */ /* 0x000fe200078e00ff */
[----:B------:R-:W3:Y:S03]  /*0070*/  LDCU UR16, c[0x0][0x390] ;  /* 0x00007200ff1077ac */ /* 0x000ee60008000800 */
[----:B------:R-:W0:Y:S01]  /*0080*/  S2UR UR5, SR_CTAID.Y ;  /* 0x00000000000579c3 */ /* 0x000e220000002600 */
[----:B------:R-:W4:Y:S07]  /*0090*/  LDCU.128 UR8, c[0x0][0x380] ;  /* 0x00007000ff0877ac */ /* 0x000f2e0008000c00 */
[----:B------:R-:W0:Y:S08]  /*00a0*/  LDC R0, c[0x0][0x364] ;  /* 0x0000d900ff007b82 */ /* 0x000e300000000800 */
[----:B------:R-:W1:Y:S08]  /*00b0*/  S2UR UR4, SR_CTAID.X ;  /* 0x00000000000479c3 */ /* 0x000e700000002500 */
[----:B------:R-:W5:Y:S08]  /*00c0*/  LDC.64 R14, c[0x0][0x398] ;  /* 0x0000e600ff0e7b82 */ /* 0x000f700000000a00 */
[----:B------:R-:W2:Y:S01]  /*00d0*/  LDC.64 R2, c[0x0][0x390] ;  /* 0x0000e400ff027b82 */ /* 0x000ea20000000a00 */
[----:B0-----:R-:W-:-:S02]  /*00e0*/  IMAD R0, R0, UR5, R7 ;  /* 0x0000000500007c24 */ /* 0x001fc4000f8e0207 */
[----:B-1----:R-:W-:Y:S01]  /*00f0*/  IMAD R5, R5, UR4, R4 ;  /* 0x0000000405057c24 */ /* 0x002fe2000f8e0204 */
[----:B-----5:R-:W-:-:S04]  /*0100*/  LOP3.LUT R4, R14, R15, RZ, 0xfc, !PT ;  /* 0x0000000f0e047212 */ /* 0x020fc800078efcff */
[----:B------:R-:W-:Y:S02]  /*0110*/  SHF.R.U32.HI R4, RZ, 0x1f, R4 ;  /* 0x0000001fff047819 */ /* 0x000fe40000011604 */
[----:B--2---:R-:W-:-:S04]  /*0120*/  ISETP.GE.AND P0, PT, R0, R3, PT ;  /* 0x000000030000720c */ /* 0x004fc80003f06270 */
[----:B------:R-:W-:-:S04]  /*0130*/  ISETP.GE.OR P0, PT, R5, R2, P0 ;  /* 0x000000020500720c */ /* 0x000fc80000706670 */
[----:B------:R-:W-:-:S13]  /*0140*/  ISETP.EQ.U32.OR P0, PT, R4, 0x1, P0 ;  /* 0x000000010400780c */ /* 0x000fda0000702470 */
[----:B---34-:R-:W-:Y:S05]  /*0150*/  @P0 BRA `(.L_x_19) ;  /* 0x0000000c00180947 */ /* 0x018fea0003800000 */
[----:B------:R-:W-:Y:S01]  /*0160*/  LEA R17, R14, 0x1, 0x1 ;  /* 0x000000010e117811 */ /* 0x000fe200078e08ff */
[----:B------:R-:W-:Y:S02]  /*0170*/  IMAD.MOV R15, RZ, RZ, -R15 ;  /* 0x000000ffff0f7224 */ /* 0x000fe400078e0a0f */
[----:B------:R-:W-:Y:S02]  /*0180*/  IMAD.MOV.U32 R18, RZ, RZ, RZ ;  /* 0x000000ffff127224 */ /* 0x000fe400078e00ff */
[----:B------:R-:W-:-:S05]  /*0190*/  IMAD.IADD R14, R17, 0x1, -R14 ;  /* 0x00000001110e7824 */ /* 0x000fca00078e0a0e */
[C---:B------:R-:W-:Y:S02]  /*01a0*/  LOP3.LUT R16, R14.reuse, 0xfffffff8, RZ, 0xc0, !PT ;  /* 0xfffffff80e107812 */ /* 0x040fe400078ec0ff */
[----:B------:R-:W-:-:S03]  /*01b0*/  LOP3.LUT R14, R14, 0x7, RZ, 0xc0, !PT ;  /* 0x000000070e0e7812 */ /* 0x000fc600078ec0ff */
[----:B------:R-:W-:-:S07]  /*01c0*/  IMAD.MOV R12, RZ, RZ, -R16 ;  /* 0x000000ffff0c7224 */ /* 0x000fce00078e0a10 */
.L_x_26:
[----:B------:R-:W0:Y:S01]  /*01d0*/  LDCU.64 UR4, c[0x0][0x398] ;  /* 0x00007300ff0477ac */ /* 0x000e220008000a00 */
[----:B------:R-:W-:Y:S02]  /*01e0*/  IMAD.IADD R13, R0, 0x1, R15 ;  /* 0x00000001000d7824 */ /* 0x000fe400078e020f */
[----:B------:R-:W-:Y:S01]  /*01f0*/  IMAD R3, R17, R15, RZ ;  /* 0x0000000f11037224 */ /* 0x000fe200078e02ff */
[----:B------:R-:W1:Y:S01]  /*0200*/  LDCU UR12, c[0x0][0x390] ;  /* 0x00007200ff0c77ac */ /* 0x000e620008000800 */
[----:B------:R-:W-:Y:S01]  /*0210*/  IMAD.MOV.U32 R10, RZ, RZ, RZ ;  /* 0x000000ffff0a7224 */ /* 0x000fe200078e00ff */
[----:B0-----:R-:W-:Y:S01]  /*0220*/  UISETP.GE.U32.AND UP0, UPT, UR4, 0x7, UPT ;  /* 0x000000070400788c */ /* 0x001fe2000bf06070 */
[C---:B------:R-:W-:Y:S01]  /*0230*/  ISETP.NE.AND P5, PT, R15.reuse, UR5, PT ;  /* 0x000000050f007c0c */ /* 0x040fe2000bfa5270 */
[----:B------:R-:W-:Y:S02]  /*0240*/  VIADD R15, R15, 0x1 ;  /* 0x000000010f0f7836 */ /* 0x000fe40000000000 */
[----:B-1----:R-:W-:-:S04]  /*0250*/  IMAD.U32 R2, RZ, RZ, UR12 ;  /* 0x0000000cff027e24 */ /* 0x002fc8000f8e00ff */
[----:B------:R-:W-:Y:S01]  /*0260*/  IMAD R4, R13, R2, RZ ;  /* 0x000000020d047224 */ /* 0x000fe200078e02ff */
[----:B------:R-:W-:Y:S06]  /*0270*/  BRA.U !UP0, `(.L_x_20) ;  /* 0x0000000508507547 */ /* 0x000fec000b800000 */
[----:B------:R-:W0:Y:S01]  /*0280*/  LDCU UR4, c[0x0][0x394] ;  /* 0x00007280ff0477ac */ /* 0x000e220008000800 */
[----:B------:R-:W-:Y:S02]  /*0290*/  IMAD.IADD R21, R5, 0x1, R4 ;  /* 0x0000000105157824 */ /* 0x000fe400078e0204 */
[----:B------:R-:W-:Y:S02]  /*02a0*/  IMAD.MOV.U32 R22, RZ, RZ, 0x3 ;  /* 0x00000003ff167424 */ /* 0x000fe400078e00ff */
[----:B------:R-:W-:Y:S02]  /*02b0*/  IMAD.MOV.U32 R23, RZ, RZ, R5 ;  /* 0x000000ffff177224 */ /* 0x000fe400078e0005 */
[----:B------:R-:W-:Y:S02]  /*02c0*/  IMAD.MOV.U32 R19, RZ, RZ, R3 ;  /* 0x000000ffff137224 */ /* 0x000fe400078e0003 */
[----:B------:R-:W-:Y:S01]  /*02d0*/  IMAD.MOV.U32 R20, RZ, RZ, R12 ;  /* 0x000000ffff147224 */ /* 0x000fe200078e000c */
[----:B0-----:R-:W-:-:S13]  /*02e0*/  ISETP.GE.AND P6, PT, R13, UR4, PT ;  /* 0x000000040d007c0c */ /* 0x001fda000bfc6270 */
.L_x_21:
[----:B------:R-:W-:-:S05]  /*02f0*/  IMAD.U32 R2, RZ, RZ, UR16 ;  /* 0x00000010ff027e24 */ /* 0x000fca000f8e00ff */
[----:B------:R-:W-:-:S04]  /*0300*/  ISETP.GE.OR P0, PT, R23, R2, P6 ;  /* 0x000000021700720c */ /* 0x000fc80003706670 */
[----:B------:R-:W-:-:S04]  /*0310*/  ISETP.LT.OR P0, PT, R23, RZ, P0 ;  /* 0x000000ff1700720c */ /* 0x000fc80000701670 */
[----:B------:R-:W-:Y:S01]  /*0320*/  ISETP.LT.OR P0, PT, R13, RZ, P0 ;  /* 0x000000ff0d00720c */ /* 0x000fe20000701670 */
[----:B------:R-:W-:-:S12]  /*0330*/  VIADD R11, R23, 0x1 ;  /* 0x00000001170b7836 */ /* 0x000fd80000000000 */
[----:B------:R-:W-:Y:S02]  /*0340*/  @!P0 IADD3 R6, P1, PT, R21, UR8, RZ ;  /* 0x0000000815068c10 */ /* 0x000fe4000ff3e0ff */
[----:B------:R-:W-:Y:S02]  /*0350*/  @!P0 IADD3 R8, P2, PT, R19, UR10, RZ ;  /* 0x0000000a13088c10 */ /* 0x000fe4000ff5e0ff */
[----:B------:R-:W-:Y:S02]  /*0360*/  @!P0 LEA.HI.X.SX32 R7, R21, UR9, 0x1, P1 ;  /* 0x0000000915078c11 */ /* 0x000fe400088f0eff */
[----:B------:R-:W-:-:S03]  /*0370*/  @!P0 LEA.HI.X.SX32 R9, R19, UR11, 0x1, P2 ;  /* 0x0000000b13098c11 */ /* 0x000fc600090f0eff */
[----:B------:R0:W2:Y:S04]  /*0380*/  @!P0 LDG.E.U8 R25, desc[UR6][R6.64] ;  /* 0x0000000606198981 */ /* 0x0000a8000c1e1100 */
[----:B------:R-:W2:Y:S01]  /*0390*/  @!P0 LDG.E.S8 R8, desc[UR6][R8.64] ;  /* 0x0000000608088981 */ /* 0x000ea2000c1e1300 */
[C---:B------:R-:W-:Y:S01]  /*03a0*/  ISETP.GE.OR P1, PT, R11.reuse, R2, P6 ;  /* 0x000000020b00720c */ /* 0x040fe20003726670 */
[----:B------:R-:W-:Y:S01]  /*03b0*/  VIADD R24, R22, 0xfffffffd ;  /* 0xfffffffd16187836 */ /* 0x000fe20000000000 */
[----:B------:R-:W-:Y:S02]  /*03c0*/  SHF.R.S32.HI R26, RZ, 0x1f, R4 ;  /* 0x0000001fff1a7819 */ /* 0x000fe40000011404 */
[----:B------:R-:W-:Y:S02]  /*03d0*/  ISETP.LT.OR P1, PT, R11, RZ, P1 ;  /* 0x000000ff0b00720c */ /* 0x000fe40000f21670 */
[----:B------:R-:W-:-:S02]  /*03e0*/  SHF.R.S32.HI R27, RZ, 0x1f, R23 ;  /* 0x0000001fff1b7819 */ /* 0x000fc40000011417 */
[----:B------:R-:W-:Y:S02]  /*03f0*/  IADD3 R10, P2, P3, R23, UR8, R4 ;  /* 0x00000008170a7c10 */ /* 0x000fe4000fb5e004 */
[----:B------:R-:W-:Y:S02]  /*0400*/  ISETP.LT.OR P1, PT, R13, RZ, P1 ;  /* 0x000000ff0d00720c */ /* 0x000fe40000f21670 */
[----:B------:R-:W-:Y:S02]  /*0410*/  IADD3.X R11, PT, PT, R27, UR9, R26, P2, P3 ;  /* 0x000000091b0b7c10 */ /* 0x000fe400097e641a */
[--C-:B0-----:R-:W-:Y:S02]  /*0420*/  SHF.R.S32.HI R7, RZ, 0x1f, R3.reuse ;  /* 0x0000001fff077819 */ /* 0x101fe40000011403 */
[----:B------:R-:W-:Y:S02]  /*0430*/  SHF.R.S32.HI R26, RZ, 0x1f, R24 ;  /* 0x0000001fff1a7819 */ /* 0x000fe40000011418 */
[----:B------:R-:W-:-:S04]  /*0440*/  IADD3 R6, P2, P3, R24, UR10, R3 ;  /* 0x0000000a18067c10 */ /* 0x000fc8000fb5e003 */
[----:B------:R-:W-:Y:S01]  /*0450*/  IADD3.X R7, PT, PT, R26, UR11, R7, P2, P3 ;  /* 0x0000000b1a077c10 */ /* 0x000fe200097e6407 */
[----:B------:R-:W3:Y:S04]  /*0460*/  @!P1 LDG.E.U8 R9, desc[UR6][R10.64+0x1] ;  /* 0x000001060a099981 */ /* 0x000ee8000c1e1100 */
[----:B------:R-:W3:Y:S01]  /*0470*/  @!P1 LDG.E.S8 R24, desc[UR6][R6.64+0x1] ;  /* 0x0000010606189981 */ /* 0x000ee2000c1e1300 */
[----:B------:R-:W-:-:S05]  /*0480*/  VIADD R27, R23, 0x2 ;  /* 0x00000002171b7836 */ /* 0x000fca0000000000 */
[----:B------:R-:W-:-:S04]  /*0490*/  ISETP.GE.OR P2, PT, R27, R2, P6 ;  /* 0x000000021b00720c */ /* 0x000fc80003746670 */
[----:B------:R-:W-:-:S04]  /*04a0*/  ISETP.LT.OR P2, PT, R27, RZ, P2 ;  /* 0x000000ff1b00720c */ /* 0x000fc80001741670 */
[----:B------:R-:W-:Y:S01]  /*04b0*/  ISETP.LT.OR P2, PT, R13, RZ, P2 ;  /* 0x000000ff0d00720c */ /* 0x000fe20001741670 */
[----:B------:R-:W-:Y:S02]  /*04c0*/  VIADD R27, R23, 0x3 ;  /* 0x00000003171b7836 */ /* 0x000fe40000000000 */
[----:B--2---:R-:W-:-:S10]  /*04d0*/  @!P0 IMAD R18, R25, R8, R18 ;  /* 0x0000000819128224 */ /* 0x004fd400078e0212 */
[----:B------:R-:W2:Y:S04]  /*04e0*/  @!P2 LDG.E.U8 R25, desc[UR6][R10.64+0x2] ;  /* 0x000002060a19a981 */ /* 0x000ea8000c1e1100 */
[----:B------:R-:W2:Y:S01]  /*04f0*/  @!P2 LDG.E.S8 R8, desc[UR6][R6.64+0x2] ;  /* 0x000002060608a981 */ /* 0x000ea2000c1e1300 */
[----:B------:R-:W-:-:S04]  /*0500*/  ISETP.GE.OR P0, PT, R27, R2, P6 ;  /* 0x000000021b00720c */ /* 0x000fc80003706670 */
[----:B------:R-:W-:-:S04]  /*0510*/  ISETP.LT.OR P0, PT, R27, RZ, P0 ;  /* 0x000000ff1b00720c */ /* 0x000fc80000701670 */
[----:B------:R-:W-:Y:S01]  /*0520*/  ISETP.LT.OR P0, PT, R13, RZ, P0 ;  /* 0x000000ff0d00720c */ /* 0x000fe20000701670 */
[----:B---3--:R-:W-:-:S12]  /*0530*/  @!P1 IMAD R18, R9, R24, R18 ;  /* 0x0000001809129224 */ /* 0x008fd800078e0212 */
[----:B------:R-:W3:Y:S04]  /*0540*/  @!P0 LDG.E.U8 R9, desc[UR6][R10.64+0x3] ;  /* 0x000003060a098981 */ /* 0x000ee8000c1e1100 */
[----:B------:R-:W3:Y:S01]  /*0550*/  @!P0 LDG.E.S8 R24, desc[UR6][R6.64+0x3] ;  /* 0x0000030606188981 */ /* 0x000ee2000c1e1300 */
[----:B------:R-:W-:-:S05]  /*0560*/  VIADD R27, R23, 0x5 ;  /* 0x00000005171b7836 */ /* 0x000fca0000000000 */
[----:B------:R-:W-:-:S04]  /*0570*/  ISETP.GE.OR P4, PT, R27, R2, P6 ;  /* 0x000000021b00720c */ /* 0x000fc80003786670 */
[----:B------:R-:W-:Y:S01]  /*0580*/  ISETP.LT.OR P4, PT, R27, RZ, P4 ;  /* 0x000000ff1b00720c */ /* 0x000fe20002781670 */
[----:B------:R-:W-:-:S03]  /*0590*/  VIADD R27, R23, 0x7 ;  /* 0x00000007171b7836 */ /* 0x000fc60000000000 */
[----:B------:R-:W-:Y:S02]  /*05a0*/  ISETP.LT.OR P4, PT, R13, RZ, P4 ;  /* 0x000000ff0d00720c */ /* 0x000fe40002781670 */
[----:B------:R-:W-:-:S04]  /*05b0*/  ISETP.GE.OR P1, PT, R27, R2, P6 ;  /* 0x000000021b00720c */ /* 0x000fc80003726670 */
[----:B------:R-:W-:-:S04]  /*05c0*/  ISETP.LT.OR P1, PT, R27, RZ, P1 ;  /* 0x000000ff1b00720c */ /* 0x000fc80000f21670 */
[----:B------:R-:W-:-:S13]  /*05d0*/  ISETP.LT.OR P1, PT, R13, RZ, P1 ;  /* 0x000000ff0d00720c */ /* 0x000fda0000f21670 */
[----:B------:R-:W4:Y:S04]  /*05e0*/  @!P1 LDG.E.U8 R29, desc[UR6][R10.64+0x7] ;  /* 0x000007060a1d9981 */ /* 0x000f28000c1e1100 */
[----:B------:R-:W4:Y:S01]  /*05f0*/  @!P1 LDG.E.S8 R28, desc[UR6][R6.64+0x7] ;  /* 0x00000706061c9981 */ /* 0x000f22000c1e1300 */
[----:B--2---:R-:W-:Y:S02]  /*0600*/  @!P2 IMAD R18, R25, R8, R18 ;  /* 0x000000081912a224 */ /* 0x004fe400078e0212 */
[----:B------:R-:W-:-:S05]  /*0610*/  VIADD R25, R23, 0x4 ;  /* 0x0000000417197836 */ /* 0x000fca0000000000 */
[----:B------:R-:W-:-:S04]  /*0620*/  ISETP.GE.OR P2, PT, R25, R2, P6 ;  /* 0x000000021900720c */ /* 0x000fc80003746670 */
[----:B------:R-:W-:Y:S01]  /*0630*/  ISETP.LT.OR P2, PT, R25, RZ, P2 ;  /* 0x000000ff1900720c */ /* 0x000fe20001741670 */
[----:B------:R-:W-:-:S03]  /*0640*/  VIADD R25, R23, 0x6 ;  /* 0x0000000617197836 */ /* 0x000fc60000000000 */
[----:B------:R-:W-:Y:S02]  /*0650*/  ISETP.LT.OR P2, PT, R13, RZ, P2 ;  /* 0x000000ff0d00720c */ /* 0x000fe40001741670 */
[----:B------:R-:W-:-:S04]  /*0660*/  ISETP.GE.OR P3, PT, R25, R2, P6 ;  /* 0x000000021900720c */ /* 0x000fc80003766670 */
[----:B------:R-:W-:Y:S02]  /*0670*/  ISETP.LT.OR P3, PT, R25, RZ, P3 ;  /* 0x000000ff1900720c */ /* 0x000fe40001f61670 */
[----:B------:R-:W2:Y:S02]  /*0680*/  @!P4 LDG.E.U8 R25, desc[UR6][R10.64+0x5] ;  /* 0x000005060a19c981 */ /* 0x000ea4000c1e1100 */
[----:B------:R-:W-:Y:S01]  /*0690*/  ISETP.LT.OR P3, PT, R13, RZ, P3 ;  /* 0x000000ff0d00720c */ /* 0x000fe20001f61670 */
[----:B---3--:R-:W-:Y:S02]  /*06a0*/  @!P0 IMAD R18, R9, R24, R18 ;  /* 0x0000001809128224 */ /* 0x008fe400078e0212 */
[----:B------:R-:W3:Y:S04]  /*06b0*/  @!P2 LDG.E.S8 R8, desc[UR6][R6.64+0x4] ;  /* 0x000004060608a981 */ /* 0x000ee8000c1e1300 */
[----:B------:R-:W3:Y:S04]  /*06c0*/  @!P2 LDG.E.U8 R9, desc[UR6][R10.64+0x4] ;  /* 0x000004060a09a981 */ /* 0x000ee8000c1e1100 */
[----:B------:R-:W2:Y:S04]  /*06d0*/  @!P4 LDG.E.S8 R24, desc[UR6][R6.64+0x5] ;  /* 0x000005060618c981 */ /* 0x000ea8000c1e1300 */
[----:B------:R-:W5:Y:S04]  /*06e0*/  @!P3 LDG.E.U8 R27, desc[UR6][R10.64+0x6] ;  /* 0x000006060a1bb981 */ /* 0x000f68000c1e1100 */
[----:B------:R-:W5:Y:S01]  /*06f0*/  @!P3 LDG.E.S8 R26, desc[UR6][R6.64+0x6] ;  /* 0x00000606061ab981 */ /* 0x000f62000c1e1300 */
[----:B------:R-:W-:-:S05]  /*0700*/  VIADD R20, R20, 0x8 ;  /* 0x0000000814147836 */ /* 0x000fca0000000000 */
[----:B------:R-:W-:Y:S01]  /*0710*/  ISETP.NE.AND P0, PT, R20, RZ, PT ;  /* 0x000000ff1400720c */ /* 0x000fe20003f05270 */
[----:B------:R-:W-:Y:S02]  /*0720*/  VIADD R22, R22, 0x8 ;  /* 0x0000000816167836 */ /* 0x000fe40000000000 */
[----:B------:R-:W-:Y:S02]  /*0730*/  VIADD R23, R23, 0x8 ;  /* 0x0000000817177836 */ /* 0x000fe40000000000 */
[----:B------:R-:W-:Y:S02]  /*0740*/  VIADD R21, R21, 0x8 ;  /* 0x0000000815157836 */ /* 0x000fe40000000000 */
[----:B------:R-:W-:Y:S02]  /*0750*/  VIADD R19, R19, 0x8 ;  /* 0x0000000813137836 */ /* 0x000fe40000000000 */
[----:B---3--:R-:W-:-:S04]  /*0760*/  @!P2 IMAD R18, R9, R8, R18 ;  /* 0x000000080912a224 */ /* 0x008fc800078e0212 */
[----:B--2---:R-:W-:-:S04]  /*0770*/  @!P4 IMAD R18, R25, R24, R18 ;  /* 0x000000181912c224 */ /* 0x004fc800078e0212 */
[----:B-----5:R-:W-:-:S04]  /*0780*/  @!P3 IMAD R18, R27, R26, R18 ;  /* 0x0000001a1b12b224 */ /* 0x020fc800078e0212 */
[----:B----4-:R-:W-:Y:S01]  /*0790*/  @!P1 IMAD R18, R29, R28, R18 ;  /* 0x0000001c1d129224 */ /* 0x010fe200078e0212 */
[----:B------:R-:W-:Y:S06]  /*07a0*/  @P0 BRA `(.L_x_21) ;  /* 0xfffffff800d00947 */ /* 0x000fec000383ffff */
[----:B------:R-:W-:-:S07]  /*07b0*/  IMAD.MOV.U32 R10, RZ, RZ, R16 ;  /* 0x000000ffff0a7224 */ /* 0x000fce00078e0010 */
.L_x_20:
[----:B------:R-:W-:-:S13]  /*07c0*/  ISETP.NE.AND P0, PT, R14, RZ, PT ;  /* 0x000000ff0e00720c */ /* 0x000fda0003f05270 */
[----:B------:R-:W-:Y:S05]  /*07d0*/  @!P0 BRA `(.L_x_22) ;  /* 0x0000000400748947 */ /* 0x000fea0003800000 */
[----:B------:R-:W0:Y:S01]  /*07e0*/  LDCU UR5, c[0x0][0x398] ;  /* 0x00007300ff0577ac */ /* 0x000e220008000800 */
[----:B------:R-:W-:-:S05]  /*07f0*/  VIADD R6, R14, 0xffffffff ;  /* 0xffffffff0e067836 */ /* 0x000fca0000000000 */
[----:B------:R-:W-:Y:S01]  /*0800*/  ISETP.GE.U32.AND P0, PT, R6, 0x3, PT ;  /* 0x000000030600780c */ /* 0x000fe20003f06070 */
[----:B0-----:R-:W-:-:S05]  /*0810*/  VIADD R7, R17, -UR5 ;  /* 0x8000000511077c36 */ /* 0x001fca0008000000 */
[----:B------:R-:W-:-:S07]  /*0820*/  LOP3.LUT P4, RZ, R7, 0x3, RZ, 0xc0, !PT ;  /* 0x0000000307ff7812 */ /* 0x000fce000788c0ff */
[----:B------:R-:W-:Y:S06]  /*0830*/  @!P0 BRA `(.L_x_23) ;  /* 0x0000000000988947 */ /* 0x000fec0003800000 */
[----:B------:R-:W0:Y:S01]  /*0840*/  LDCU UR4, c[0x0][0x394] ;  /* 0x00007280ff0477ac */ /* 0x000e220008000800 */
[--C-:B------:R-:W-:Y:S02]  /*0850*/  IMAD.IADD R11, R5, 0x1, R10.reuse ;  /* 0x00000001050b7824 */ /* 0x100fe400078e020a */
[----:B------:R-:W-:Y:S01]  /*0860*/  IMAD.IADD R19, R3, 0x1, R10 ;  /* 0x0000000103137824 */ /* 0x000fe200078e020a */
[----:B------:R-:W1:Y:S01]  /*0870*/  LDCU.128 UR12, c[0x0][0x380] ;  /* 0x00007000ff0c77ac */ /* 0x000e620008000c00 */
[C---:B------:R-:W-:Y:S02]  /*0880*/  VIADD R7, R11.reuse, 0x1 ;  /* 0x000000010b077836 */ /* 0x040fe40000000000 */
[----:B------:R-:W-:Y:S02]  /*0890*/  IMAD.IADD R8, R4, 0x1, R11 ;  /* 0x0000000104087824 */ /* 0x000fe400078e020b */
[----:B------:R-:W-:Y:S01]  /*08a0*/  VIADD R9, R11, 0x2 ;  /* 0x000000020b097836 */ /* 0x000fe20000000000 */
[----:B0-----:R-:W-:-:S04]  /*08b0*/  ISETP.GE.AND P3, PT, R13, UR4, PT ;  /* 0x000000040d007c0c */ /* 0x001fc8000bf66270 */
[-C--:B------:R-:W-:Y:S02]  /*08c0*/  ISETP.GE.OR P0, PT, R11, R2.reuse, P3 ;  /* 0x000000020b00720c */ /* 0x080fe40001f06670 */
[-C--:B------:R-:W-:Y:S02]  /*08d0*/  ISETP.GE.OR P2, PT, R7, R2.reuse, P3 ;  /* 0x000000020700720c */ /* 0x080fe40001f46670 */
[C---:B------:R-:W-:Y:S01]  /*08e0*/  ISETP.LT.OR P0, PT, R11.reuse, RZ, P0 ;  /* 0x000000ff0b00720c */ /* 0x040fe20000701670 */
[----:B------:R-:W-:Y:S01]  /*08f0*/  VIADD R11, R11, 0x3 ;  /* 0x000000030b0b7836 */ /* 0x000fe20000000000 */
[----:B-1----:R-:W-:Y:S02]  /*0900*/  IADD3 R6, P6, PT, R8, UR12, RZ ;  /* 0x0000000c08067c10 */ /* 0x002fe4000ffde0ff */
[----:B------:R-:W-:Y:S02]  /*0910*/  ISETP.LT.OR P2, PT, R7, RZ, P2 ;  /* 0x000000ff0700720c */ /* 0x000fe40001741670 */
[----:B------:R-:W-:-:S02]  /*0920*/  ISETP.GE.OR P1, PT, R9, R2, P3 ;  /* 0x000000020900720c */ /* 0x000fc40001f26670 */
[----:B------:R-:W-:Y:S02]  /*0930*/  ISETP.LT.OR P0, PT, R13, RZ, P0 ;  /* 0x000000ff0d00720c */ /* 0x000fe40000701670 */
[----:B------:R-:W-:Y:S02]  /*0940*/  LEA.HI.X.SX32 R7, R8, UR13, 0x1, P6 ;  /* 0x0000000d08077c11 */ /* 0x000fe4000b0f0eff */
[----:B------:R-:W-:Y:S02]  /*0950*/  IADD3 R8, P6, PT, R19, UR14, RZ ;  /* 0x0000000e13087c10 */ /* 0x000fe4000ffde0ff */
[----:B------:R-:W-:Y:S02]  /*0960*/  ISETP.LT.OR P1, PT, R9, RZ, P1 ;  /* 0x000000ff0900720c */ /* 0x000fe40000f21670 */
[----:B------:R-:W-:Y:S02]  /*0970*/  ISETP.GE.OR P3, PT, R11, R2, P3 ;  /* 0x000000020b00720c */ /* 0x000fe40001f66670 */
[----:B------:R-:W-:-:S02]  /*0980*/  ISETP.LT.OR P2, PT, R13, RZ, P2 ;  /* 0x000000ff0d00720c */ /* 0x000fc40001741670 */
[----:B------:R-:W-:Y:S02]  /*0990*/  LEA.HI.X.SX32 R9, R19, UR15, 0x1, P6 ;  /* 0x0000000f13097c11 */ /* 0x000fe4000b0f0eff */
[----:B------:R-:W-:Y:S02]  /*09a0*/  ISETP.LT.OR P3, PT, R11, RZ, P3 ;  /* 0x000000ff0b00720c */ /* 0x000fe40001f61670 */
[C---:B------:R-:W-:Y:S01]  /*09b0*/  ISETP.LT.OR P1, PT, R13.reuse, RZ, P1 ;  /* 0x000000ff0d00720c */ /* 0x040fe20000f21670 */
[----:B------:R-:W2:Y:S01]  /*09c0*/  @!P0 LDG.E.U8 R11, desc[UR6][R6.64] ;  /* 0x00000006060b8981 */ /* 0x000ea2000c1e1100 */
[----:B------:R-:W-:-:S03]  /*09d0*/  ISETP.LT.OR P3, PT, R13, RZ, P3 ;  /* 0x000000ff0d00720c */ /* 0x000fc60001f61670 */
[----:B------:R-:W2:Y:S04]  /*09e0*/  @!P0 LDG.E.S8 R19, desc[UR6][R8.64] ;  /* 0x0000000608138981 */ /* 0x000ea8000c1e1300 */
[----:B------:R-:W3:Y:S04]  /*09f0*/  @!P2 LDG.E.U8 R21, desc[UR6][R6.64+0x1] ;  /* 0x000001060615a981 */ /* 0x000ee8000c1e1100 */
[----:B------:R-:W3:Y:S04]  /*0a00*/  @!P2 LDG.E.S8 R20, desc[UR6][R8.64+0x1] ;  /* 0x000001060814a981 */ /* 0x000ee8000c1e1300 */
[----:B------:R-:W4:Y:S04]  /*0a10*/  @!P1 LDG.E.U8 R23, desc[UR6][R6.64+0x2] ;  /* 0x0000020606179981 */ /* 0x000f28000c1e1100 */
[----:B------:R-:W4:Y:S04]  /*0a20*/  @!P1 LDG.E.S8 R22, desc[UR6][R8.64+0x2] ;  /* 0x0000020608169981 */ /* 0x000f28000c1e1300 */
[----:B------:R-:W5:Y:S04]  /*0a30*/  @!P3 LDG.E.U8 R25, desc[UR6][R6.64+0x3] ;  /* 0x000003060619b981 */ /* 0x000f68000c1e1100 */
[----:B------:R-:W5:Y:S01]  /*0a40*/  @!P3 LDG.E.S8 R24, desc[UR6][R8.64+0x3] ;  /* 0x000003060818b981 */ /* 0x000f62000c1e1300 */
[----:B------:R-:W-:-:S02]  /*0a50*/  VIADD R10, R10, 0x4 ;  /* 0x000000040a0a7836 */ /* 0x000fc40000000000 */
[----:B--2---:R-:W-:-:S04]  /*0a60*/  @!P0 IMAD R18, R11, R19, R18 ;  /* 0x000000130b128224 */ /* 0x004fc800078e0212 */
[----:B---3--:R-:W-:-:S04]  /*0a70*/  @!P2 IMAD R18, R21, R20, R18 ;  /* 0x000000141512a224 */ /* 0x008fc800078e0212 */
[----:B----4-:R-:W-:-:S04]  /*0a80*/  @!P1 IMAD R18, R23, R22, R18 ;  /* 0x0000001617129224 */ /* 0x010fc800078e0212 */
[----:B-----5:R-:W-:-:S07]  /*0a90*/  @!P3 IMAD R18, R25, R24, R18 ;  /* 0x000000181912b224 */ /* 0x020fce00078e0212 */
.L_x_23:
[----:B------:R-:W-:Y:S04]  /*0aa0*/  BSSY.RECONVERGENT B1, `(.L_x_22) ;  /* 0x0000030000017945 */ /* 0x000fe80003800200 */
[----:B------:R-:W-:Y:S05]  /*0ab0*/  @!P4 BRA `(.L_x_24) ;  /* 0x0000000000b8c947 */ /* 0x000fea0003800000 */
[----:B------:R-:W-:Y:S02]  /*0ac0*/  ULOP3.LUT UP0, URZ, UR5, 0x3, URZ, 0xc0, !UPT ;  /* 0x0000000305ff7892 */ /* 0x000fe4000f80c0ff */
[----:B------:R-:W-:-:S04]  /*0ad0*/  ULOP3.LUT UR4, UR5, 0x1, URZ, 0xc0, !UPT ;  /* 0x0000000105047892 */ /* 0x000fc8000f8ec0ff */
[----:B------:R-:W-:-:S03]  /*0ae0*/  UISETP.NE.U32.AND UP1, UPT, UR4, 0x1, UPT ;  /* 0x000000010400788c */ /* 0x000fc6000bf25070 */
[----:B------:R-:W-:Y:S08]  /*0af0*/  BRA.U !UP0, `(.L_x_25) ;  /* 0x0000000108607547 */ /* 0x000ff0000b800000 */
[----:B------:R-:W0:Y:S01]  /*0b00*/  LDCU UR4, c[0x0][0x394] ;  /* 0x00007280ff0477ac */ /* 0x000e220008000800 */
[----:B------:R-:W-:Y:S01]  /*0b10*/  IMAD.IADD R9, R5, 0x1, R10 ;  /* 0x0000000105097824 */ /* 0x000fe200078e020a */
[----:B------:R-:W1:Y:S03]  /*0b20*/  LDCU.128 UR12, c[0x0][0x380] ;  /* 0x00007000ff0c77ac */ /* 0x000e660008000c00 */
[----:B------:R-:W-:Y:S01]  /*0b30*/  VIADD R7, R9, 0x1 ;  /* 0x0000000109077836 */ /* 0x000fe20000000000 */
[----:B0-----:R-:W-:-:S04]  /*0b40*/  ISETP.GE.AND P1, PT, R13, UR4, PT ;  /* 0x000000040d007c0c */ /* 0x001fc8000bf26270 */
[-C--:B------:R-:W-:Y:S02]  /*0b50*/  ISETP.GE.OR P0, PT, R9, R2.reuse, P1 ;  /* 0x000000020900720c */ /* 0x080fe40000f06670 */
[----:B------:R-:W-:Y:S02]  /*0b60*/  ISETP.GE.OR P1, PT, R7, R2, P1 ;  /* 0x000000020700720c */ /* 0x000fe40000f26670 */
[----:B------:R-:W-:Y:S01]  /*0b70*/  ISETP.LT.OR P0, PT, R9, RZ, P0 ;  /* 0x000000ff0900720c */ /* 0x000fe20000701670 */
[----:B------:R-:W-:Y:S01]  /*0b80*/  IMAD.IADD R9, R4, 0x1, R9 ;  /* 0x0000000104097824 */ /* 0x000fe200078e0209 */
[----:B------:R-:W-:Y:S01]  /*0b90*/  ISETP.LT.OR P1, PT, R7, RZ, P1 ;  /* 0x000000ff0700720c */ /* 0x000fe20000f21670 */
[----:B------:R-:W-:Y:S01]  /*0ba0*/  IMAD.IADD R7, R3, 0x1, R10 ;  /* 0x0000000103077824 */ /* 0x000fe200078e020a */
[----:B------:R-:W-:Y:S02]  /*0bb0*/  ISETP.LT.OR P0, PT, R13, RZ, P0 ;  /* 0x000000ff0d00720c */ /* 0x000fe40000701670 */
[----:B-1----:R-:W-:-:S02]  /*0bc0*/  IADD3 R8, P2, PT, R9, UR12, RZ ;  /* 0x0000000c09087c10 */ /* 0x002fc4000ff5e0ff */
[----:B------:R-:W-:Y:S02]  /*0bd0*/  IADD3 R6, P3, PT, R7, UR14, RZ ;  /* 0x0000000e07067c10 */ /* 0x000fe4000ff7e0ff */
[----:B------:R-:W-:Y:S02]  /*0be0*/  ISETP.LT.OR P1, PT, R13, RZ, P1 ;  /* 0x000000ff0d00720c */ /* 0x000fe40000f21670 */
[----:B------:R-:W-:Y:S02]  /*0bf0*/  LEA.HI.X.SX32 R7, R7, UR15, 0x1, P3 ;  /* 0x0000000f07077c11 */ /* 0x000fe400098f0eff */
[----:B------:R-:W-:-:S03]  /*0c00*/  LEA.HI.X.SX32 R9, R9, UR13, 0x1, P2 ;  /* 0x0000000d09097c11 */ /* 0x000fc600090f0eff */
[----:B------:R-:W2:Y:S04]  /*0c10*/  @!P0 LDG.E.S8 R19, desc[UR6][R6.64] ;  /* 0x0000000606138981 */ /* 0x000ea8000c1e1300 */
[----:B------:R-:W2:Y:S04]  /*0c20*/  @!P0 LDG.E.U8 R11, desc[UR6][R8.64] ;  /* 0x00000006080b8981 */ /* 0x000ea8000c1e1100 */
[----:B------:R-:W3:Y:S04]  /*0c30*/  @!P1 LDG.E.U8 R21, desc[UR6][R8.64+0x1] ;  /* 0x0000010608159981 */ /* 0x000ee8000c1e1100 */
[----:B------:R-:W3:Y:S01]  /*0c40*/  @!P1 LDG.E.S8 R20, desc[UR6][R6.64+0x1] ;  /* 0x0000010606149981 */ /* 0x000ee2000c1e1300 */
[----:B------:R-:W-:-:S02]  /*0c50*/  VIADD R10, R10, 0x2 ;  /* 0x000000020a0a7836 */ /* 0x000fc40000000000 */
[----:B--2---:R-:W-:-:S04]  /*0c60*/  @!P0 IMAD R18, R11, R19, R18 ;  /* 0x000000130b128224 */ /* 0x004fc800078e0212 */
[----:B---3--:R-:W-:-:S07]  /*0c70*/  @!P1 IMAD R18, R21, R20, R18 ;  /* 0x0000001415129224 */ /* 0x008fce00078e0212 */
.L_x_25:
[----:B------:R-:W-:Y:S05]  /*0c80*/  BRA.U !UP1, `(.L_x_24) ;  /* 0x0000000109447547 */ /* 0x000fea000b800000 */
        /* <DEDUP_REMOVED lines=8> */
[----:B------:R-:W-:Y:S02]  /*0d10*/  IMAD.IADD R4, R4, 0x1, R7 ;  /* 0x0000000104047824 */ /* 0x000fe400078e0207 */
[----:B------:R-:W-:-:S03]  /*0d20*/  IMAD.IADD R3, R3, 0x1, R10 ;  /* 0x0000000103037824 */ /* 0x000fc600078e020a */
[C---:B0-----:R-:W-:Y:S02]  /*0d30*/  IADD3 R6, P0, PT, R4.reuse, UR12, RZ ;  /* 0x0000000c04067c10 */ /* 0x041fe4000ff1e0ff */
[C---:B------:R-:W-:Y:S02]  /*0d40*/  IADD3 R8, P1, PT, R3.reuse, UR14, RZ ;  /* 0x0000000e03087c10 */ /* 0x040fe4000ff3e0ff */
[----:B------:R-:W-:Y:S02]  /*0d50*/  LEA.HI.X.SX32 R7, R4, UR13, 0x1, P0 ;  /* 0x0000000d04077c11 */ /* 0x000fe400080f0eff */
[----:B------:R-:W-:-:S04]  /*0d60*/  LEA.HI.X.SX32 R9, R3, UR15, 0x1, P1 ;  /* 0x0000000f03097c11 */ /* 0x000fc800088f0eff */
[----:B------:R-:W2:Y:S04]  /*0d70*/  LDG.E.U8 R7, desc[UR6][R6.64] ;  /* 0x0000000606077981 */ /* 0x000ea8000c1e1100 */
[----:B------:R-:W2:Y:S02]  /*0d80*/  LDG.E.S8 R8, desc[UR6][R8.64] ;  /* 0x0000000608087981 */ /* 0x000ea4000c1e1300 */
[----:B--2---:R-:W-:-:S07]  /*0d90*/  IMAD R18, R7, R8, R18 ;  /* 0x0000000807127224 */ /* 0x004fce00078e0212 */
.L_x_24:
[----:B------:R-:W-:Y:S05]  /*0da0*/  BSYNC.RECONVERGENT B1 ;  /* 0x0000000000017941 */ /* 0x000fea0003800200 */
.L_x_22:
[----:B------:R-:W-:Y:S05]  /*0db0*/  @P5 BRA `(.L_x_26) ;  /* 0xfffffff400045947 */ /* 0x000fea000383ffff */
.L_x_19:
[----:B------:R-:W-:Y:S05]  /*0dc0*/  BSYNC.RECONVERGENT B0 ;  /* 0x0000000000007941 */ /* 0x000fea0003800200 */
.L_x_18:
[----:B------:R-:W0:Y:S01]  /*0dd0*/  LDCU.64 UR4, c[0x0][0x380] ;  /* 0x00007000ff0477ac */ /* 0x000e220008000a00 */
[----:B------:R-:W-:Y:S01]  /*0de0*/  IMAD R0, R0, R2, R5 ;  /* 0x0000000200007224 */ /* 0x000fe200078e0205 */
[----:B------:R-:W-:Y:S02]  /*0df0*/  ISETP.GT.AND P0, PT, R18, 0x96, PT ;  /* 0x000000961200780c */ /* 0x000fe40003f04270 */
[----:B------:R-:W-:-:S04]  /*0e00*/  VIMNMX R18, PT, PT, RZ, R18, !PT ;  /* 0x00000012ff127248 */ /* 0x000fc80007fe0100 */
[----:B------:R-:W-:Y:S02]  /*0e10*/  SEL R5, R18, RZ, !P0 ;  /* 0x000000ff12057207 */ /* 0x000fe40004000000 */
[----:B0-----:R-:W-:-:S04]  /*0e20*/  IADD3 R2, P1, PT, R0, UR4, RZ ;  /* 0x0000000400027c10 */ /* 0x001fc8000ff3e0ff */
[----:B------:R-:W-:-:S05]  /*0e30*/  LEA.HI.X.SX32 R3, R0, UR5, 0x1, P1 ;  /* 0x0000000500037c11 */ /* 0x000fca00088f0eff */
[----:B------:R-:W-:Y:S01]  /*0e40*/  STG.E.U8 desc[UR6][R2.64], R5 ;  /* 0x0000000502007986 */ /* 0x000fe2000c101106 */
[----:B------:R-:W-:Y:S05]  /*0e50*/  EXIT ;  /* 0x000000000000794d */ /* 0x000fea0003800000 */
.L_x_27:
        /* <DEDUP_REMOVED lines=10> */
.L_x_30:


//--------------------- .nv.shared.reserved.0     --------------------------
	.section	.nv.shared.reserved.0,"aw",@nobits
	.weak		__nv_reservedSMEM_offset_0_alias
	.size		__nv_reservedSMEM_offset_0_alias, 0, 64
	.other		__nv_reservedSMEM_offset_0_alias,@"STO_CUDA_RESERVED_SHARED STV_DEFAULT"
__nv_reservedSMEM_offset_0_alias:
	.zero		0
	.zero		64


//--------------------- .nv.constant0._Z11sobel_basicPhPcS0_iiii --------------------------
	.section	.nv.constant0._Z11sobel_basicPhPcS0_iiii,"a",@progbits
	.sectionflags	@""
	.align	4
.nv.constant0._Z11sobel_basicPhPcS0_iiii:
	.zero		936


//--------------------- .nv.constant0._Z14convolve_basicPhPciiii --------------------------
	.section	.nv.constant0._Z14convolve_basicPhPciiii,"a",@progbits
	.sectionflags	@""
	.align	4
.nv.constant0._Z14convolve_basicPhPciiii:
	.zero		928


//--------------------- SYMBOLS --------------------------

	.type		.nv.reservedSmem.offset0,@object
	.size		.nv.reservedSmem.offset0,0x4
